//
// Generated by NVIDIA NVVM Compiler
//
// Compiler Build ID: CL-36424714
// Cuda compilation tools, release 13.0, V13.0.88
// Based on NVVM 20.0.0
//

.version 9.0
.target sm_100
.address_size 64

	// .globl	_Z6approxmPdS_S_

.visible .entry _Z6approxmPdS_S_(
	.param .u64 _Z6approxmPdS_S__param_0,
	.param .u64 .ptr .align 1 _Z6approxmPdS_S__param_1,
	.param .u64 .ptr .align 1 _Z6approxmPdS_S__param_2,
	.param .u64 .ptr .align 1 _Z6approxmPdS_S__param_3
)
{
	.reg .pred 	%p<11>;
	.reg .b32 	%r<7>;
	.reg .b64 	%rd<47>;
	.reg .b64 	%fd<147>;

	ld.param.u64 	%rd20, [_Z6approxmPdS_S__param_0];
	ld.param.u64 	%rd22, [_Z6approxmPdS_S__param_1];
	ld.param.u64 	%rd23, [_Z6approxmPdS_S__param_2];
	ld.param.u64 	%rd21, [_Z6approxmPdS_S__param_3];
	cvta.to.global.u64 	%rd1, %rd23;
	cvta.to.global.u64 	%rd2, %rd22;
	mov.u32 	%r1, %ntid.x;
	mov.u32 	%r2, %ctaid.x;
	mov.u32 	%r3, %tid.x;
	mad.lo.s32 	%r4, %r1, %r2, %r3;
	cvt.u64.u32 	%rd3, %r4;
	setp.le.u64 	%p1, %rd20, %rd3;
	@%p1 bra 	$L__BB0_14;
	cvt.u32.u64 	%r5, %rd3;
	shl.b64 	%rd24, %rd3, 3;
	add.s64 	%rd25, %rd2, %rd24;
	ld.global.f64 	%fd1, [%rd25];
	add.s64 	%rd26, %rd1, %rd24;
	ld.global.f64 	%fd2, [%rd26];
	setp.eq.s32 	%p2, %r5, 0;
	mov.f64 	%fd146, 0d0000000000000000;
	@%p2 bra 	$L__BB0_13;
	and.b64  	%rd4, %rd3, 7;
	setp.lt.u32 	%p3, %r5, 8;
	mov.f64 	%fd146, 0d0000000000000000;
	mov.b64 	%rd45, 0;
	@%p3 bra 	$L__BB0_5;
	and.b64  	%rd45, %rd3, 4294967288;
	add.s64 	%rd42, %rd2, 32;
	add.s64 	%rd41, %rd1, 32;
	mov.f64 	%fd146, 0d0000000000000000;
	mov.u64 	%rd43, %rd45;
$L__BB0_4:
	.pragma "nounroll";
	ld.global.f64 	%fd19, [%rd42+-32];
	sub.f64 	%fd20, %fd19, %fd1;
	ld.global.f64 	%fd21, [%rd41+-32];
	sub.f64 	%fd22, %fd21, %fd2;
	mul.f64 	%fd23, %fd22, %fd22;
	fma.rn.f64 	%fd24, %fd20, %fd20, %fd23;
	sqrt.rn.f64 	%fd25, %fd24;
	fma.rn.f64 	%fd26, %fd25, 0d4000000000000000, %fd146;
	ld.global.f64 	%fd27, [%rd42+-24];
	sub.f64 	%fd28, %fd27, %fd1;
	ld.global.f64 	%fd29, [%rd41+-24];
	sub.f64 	%fd30, %fd29, %fd2;
	mul.f64 	%fd31, %fd30, %fd30;
	fma.rn.f64 	%fd32, %fd28, %fd28, %fd31;
	sqrt.rn.f64 	%fd33, %fd32;
	fma.rn.f64 	%fd34, %fd33, 0d4000000000000000, %fd26;
	ld.global.f64 	%fd35, [%rd42+-16];
	sub.f64 	%fd36, %fd35, %fd1;
	ld.global.f64 	%fd37, [%rd41+-16];
	sub.f64 	%fd38, %fd37, %fd2;
	mul.f64 	%fd39, %fd38, %fd38;
	fma.rn.f64 	%fd40, %fd36, %fd36, %fd39;
	sqrt.rn.f64 	%fd41, %fd40;
	fma.rn.f64 	%fd42, %fd41, 0d4000000000000000, %fd34;
	ld.global.f64 	%fd43, [%rd42+-8];
	sub.f64 	%fd44, %fd43, %fd1;
	ld.global.f64 	%fd45, [%rd41+-8];
	sub.f64 	%fd46, %fd45, %fd2;
	mul.f64 	%fd47, %fd46, %fd46;
	fma.rn.f64 	%fd48, %fd44, %fd44, %fd47;
	sqrt.rn.f64 	%fd49, %fd48;
	fma.rn.f64 	%fd50, %fd49, 0d4000000000000000, %fd42;
	ld.global.f64 	%fd51, [%rd42];
	sub.f64 	%fd52, %fd51, %fd1;
	ld.global.f64 	%fd53, [%rd41];
	sub.f64 	%fd54, %fd53, %fd2;
	mul.f64 	%fd55, %fd54, %fd54;
	fma.rn.f64 	%fd56, %fd52, %fd52, %fd55;
	sqrt.rn.f64 	%fd57, %fd56;
	fma.rn.f64 	%fd58, %fd57, 0d4000000000000000, %fd50;
	ld.global.f64 	%fd59, [%rd42+8];
	sub.f64 	%fd60, %fd59, %fd1;
	ld.global.f64 	%fd61, [%rd41+8];
	sub.f64 	%fd62, %fd61, %fd2;
	mul.f64 	%fd63, %fd62, %fd62;
	fma.rn.f64 	%fd64, %fd60, %fd60, %fd63;
	sqrt.rn.f64 	%fd65, %fd64;
	fma.rn.f64 	%fd66, %fd65, 0d4000000000000000, %fd58;
	ld.global.f64 	%fd67, [%rd42+16];
	sub.f64 	%fd68, %fd67, %fd1;
	ld.global.f64 	%fd69, [%rd41+16];
	sub.f64 	%fd70, %fd69, %fd2;
	mul.f64 	%fd71, %fd70, %fd70;
	fma.rn.f64 	%fd72, %fd68, %fd68, %fd71;
	sqrt.rn.f64 	%fd73, %fd72;
	fma.rn.f64 	%fd74, %fd73, 0d4000000000000000, %fd66;
	ld.global.f64 	%fd75, [%rd42+24];
	sub.f64 	%fd76, %fd75, %fd1;
	ld.global.f64 	%fd77, [%rd41+24];
	sub.f64 	%fd78, %fd77, %fd2;
	mul.f64 	%fd79, %fd78, %fd78;
	fma.rn.f64 	%fd80, %fd76, %fd76, %fd79;
	sqrt.rn.f64 	%fd81, %fd80;
	fma.rn.f64 	%fd146, %fd81, 0d4000000000000000, %fd74;
	add.s64 	%rd43, %rd43, -8;
	add.s64 	%rd42, %rd42, 64;
	add.s64 	%rd41, %rd41, 64;
	setp.ne.s64 	%p4, %rd43, 0;
	@%p4 bra 	$L__BB0_4;
$L__BB0_5:
	setp.eq.s64 	%p5, %rd4, 0;
	@%p5 bra 	$L__BB0_13;
	and.b64  	%rd15, %rd3, 3;
	setp.lt.u64 	%p6, %rd4, 4;
	@%p6 bra 	$L__BB0_8;
	shl.b64 	%rd28, %rd45, 3;
	add.s64 	%rd29, %rd2, %rd28;
	ld.global.f64 	%fd83, [%rd29];
	sub.f64 	%fd84, %fd83, %fd1;
	add.s64 	%rd30, %rd1, %rd28;
	ld.global.f64 	%fd85, [%rd30];
	sub.f64 	%fd86, %fd85, %fd2;
	mul.f64 	%fd87, %fd86, %fd86;
	fma.rn.f64 	%fd88, %fd84, %fd84, %fd87;
	sqrt.rn.f64 	%fd89, %fd88;
	fma.rn.f64 	%fd90, %fd89, 0d4000000000000000, %fd146;
	ld.global.f64 	%fd91, [%rd29+8];
	sub.f64 	%fd92, %fd91, %fd1;
	ld.global.f64 	%fd93, [%rd30+8];
	sub.f64 	%fd94, %fd93, %fd2;
	mul.f64 	%fd95, %fd94, %fd94;
	fma.rn.f64 	%fd96, %fd92, %fd92, %fd95;
	sqrt.rn.f64 	%fd97, %fd96;
	fma.rn.f64 	%fd98, %fd97, 0d4000000000000000, %fd90;
	ld.global.f64 	%fd99, [%rd29+16];
	sub.f64 	%fd100, %fd99, %fd1;
	ld.global.f64 	%fd101, [%rd30+16];
	sub.f64 	%fd102, %fd101, %fd2;
	mul.f64 	%fd103, %fd102, %fd102;
	fma.rn.f64 	%fd104, %fd100, %fd100, %fd103;
	sqrt.rn.f64 	%fd105, %fd104;
	fma.rn.f64 	%fd106, %fd105, 0d4000000000000000, %fd98;
	ld.global.f64 	%fd107, [%rd29+24];
	sub.f64 	%fd108, %fd107, %fd1;
	ld.global.f64 	%fd109, [%rd30+24];
	sub.f64 	%fd110, %fd109, %fd2;
	mul.f64 	%fd111, %fd110, %fd110;
	fma.rn.f64 	%fd112, %fd108, %fd108, %fd111;
	sqrt.rn.f64 	%fd113, %fd112;
	fma.rn.f64 	%fd146, %fd113, 0d4000000000000000, %fd106;
	add.s64 	%rd45, %rd45, 4;
$L__BB0_8:
	setp.eq.s64 	%p7, %rd15, 0;
	@%p7 bra 	$L__BB0_13;
	setp.eq.s64 	%p8, %rd15, 1;
	@%p8 bra 	$L__BB0_11;
	shl.b64 	%rd31, %rd45, 3;
	add.s64 	%rd32, %rd2, %rd31;
	ld.global.f64 	%fd115, [%rd32];
	sub.f64 	%fd116, %fd115, %fd1;
	add.s64 	%rd33, %rd1, %rd31;
	ld.global.f64 	%fd117, [%rd33];
	sub.f64 	%fd118, %fd117, %fd2;
	mul.f64 	%fd119, %fd118, %fd118;
	fma.rn.f64 	%fd120, %fd116, %fd116, %fd119;
	sqrt.rn.f64 	%fd121, %fd120;
	fma.rn.f64 	%fd122, %fd121, 0d4000000000000000, %fd146;
	ld.global.f64 	%fd123, [%rd32+8];
	sub.f64 	%fd124, %fd123, %fd1;
	ld.global.f64 	%fd125, [%rd33+8];
	sub.f64 	%fd126, %fd125, %fd2;
	mul.f64 	%fd127, %fd126, %fd126;
	fma.rn.f64 	%fd128, %fd124, %fd124, %fd127;
	sqrt.rn.f64 	%fd129, %fd128;
	fma.rn.f64 	%fd146, %fd129, 0d4000000000000000, %fd122;
	add.s64 	%rd45, %rd45, 2;
$L__BB0_11:
	and.b64  	%rd34, %rd3, 1;
	setp.eq.b64 	%p9, %rd34, 1;
	not.pred 	%p10, %p9;
	@%p10 bra 	$L__BB0_13;
	shl.b64 	%rd35, %rd45, 3;
	add.s64 	%rd36, %rd2, %rd35;
	ld.global.f64 	%fd130, [%rd36];
	sub.f64 	%fd131, %fd130, %fd1;
	add.s64 	%rd37, %rd1, %rd35;
	ld.global.f64 	%fd132, [%rd37];
	sub.f64 	%fd133, %fd132, %fd2;
	mul.f64 	%fd134, %fd133, %fd133;
	fma.rn.f64 	%fd135, %fd131, %fd131, %fd134;
	sqrt.rn.f64 	%fd136, %fd135;
	fma.rn.f64 	%fd146, %fd136, 0d4000000000000000, %fd146;
$L__BB0_13:
	cvt.rn.f64.u64 	%fd137, %rd20;
	div.rn.f64 	%fd138, %fd146, %fd137;
	cvta.to.global.u64 	%rd38, %rd21;
	shl.b64 	%rd39, %rd3, 3;
	add.s64 	%rd40, %rd38, %rd39;
	st.global.f64 	[%rd40], %fd138;
$L__BB0_14:
	ret;

}
	// .globl	_Z13choose_rejectmPdS_Pb
.visible .entry _Z13choose_rejectmPdS_Pb(
	.param .u64 _Z13choose_rejectmPdS_Pb_param_0,
	.param .u64 .ptr .align 1 _Z13choose_rejectmPdS_Pb_param_1,
	.param .u64 .ptr .align 1 _Z13choose_rejectmPdS_Pb_param_2,
	.param .u64 .ptr .align 1 _Z13choose_rejectmPdS_Pb_param_3
)
{
	.reg .pred 	%p<4>;
	.reg .b16 	%rs<2>;
	.reg .b32 	%r<7>;
	.reg .b64 	%rd<17>;
	.reg .b64 	%fd<5>;

	ld.param.u64 	%rd8, [_Z13choose_rejectmPdS_Pb_param_0];
	ld.param.u64 	%rd9, [_Z13choose_rejectmPdS_Pb_param_1];
	ld.param.u64 	%rd10, [_Z13choose_rejectmPdS_Pb_param_2];
	ld.param.u64 	%rd11, [_Z13choose_rejectmPdS_Pb_param_3];
	mov.u32 	%r2, %ntid.x;
	mov.u32 	%r3, %ctaid.x;
	mov.u32 	%r4, %tid.x;
	mad.lo.s32 	%r5, %r2, %r3, %r4;
	cvt.u64.u32 	%rd16, %r5;
	mov.u32 	%r6, %nctaid.x;
	mul.lo.s32 	%r1, %r2, %r6;
	setp.le.u64 	%p1, %rd8, %rd16;
	@%p1 bra 	$L__BB1_3;
	cvt.u64.u32 	%rd2, %r1;
	cvta.to.global.u64 	%rd3, %rd9;
	cvta.to.global.u64 	%rd4, %rd10;
	cvta.to.global.u64 	%rd5, %rd11;
$L__BB1_2:
	shl.b64 	%rd12, %rd16, 3;
	add.s64 	%rd13, %rd3, %rd12;
	ld.global.f64 	%fd1, [%rd13];
	add.s64 	%rd14, %rd4, %rd12;
	ld.global.f64 	%fd2, [%rd14];
	mul.f64 	%fd3, %fd2, %fd2;
	fma.rn.f64 	%fd4, %fd1, %fd1, %fd3;
	setp.le.f64 	%p2, %fd4, 0d3FF0000000000000;
	selp.u16 	%rs1, 1, 0, %p2;
	add.s64 	%rd15, %rd5, %rd16;
	st.global.u8 	[%rd15], %rs1;
	add.s64 	%rd16, %rd16, %rd2;
	setp.lt.u64 	%p3, %rd16, %rd8;
	@%p3 bra 	$L__BB1_2;
$L__BB1_3:
	ret;

}


// ===== COMPILED SASS (sm_100) =====

	.target	sm_100

	.elftype	@"ET_EXEC"


//--------------------- .note.nv.tkinfo           --------------------------
	.section	.note.nv.tkinfo,"",@"SHT_NOTE"
	.sectionflags	@"SHF_NOTE_NV_TKINFO"
	.tkinfo
        /*0018*/ 	.word	0x00000002
        /*0030*/ 	.string	""
        /*0030*/ 	.string	"ptxas"
        /*0030*/ 	.string	"Cuda compilation tools, release 13.0, V13.0.88"
        /*0030*/ 	.string	"Build cuda_13.0.r13.0/compiler.36424714_0"
        /*0030*/ 	.string	"-arch sm_100 -m 64 "



//--------------------- .note.nv.cuinfo           --------------------------
	.section	.note.nv.cuinfo,"",@"SHT_NOTE"
	.sectionflags	@"SHF_NOTE_NV_CUINFO"
        /*0018*/ 	.short	0x0002
        /*001a*/ 	.short	0x0064
        /*001c*/ 	.short	0x0082
	.zero		2


//--------------------- .nv.info                  --------------------------
	.section	.nv.info,"",@"SHT_CUDA_INFO"
	.align	4


	//----- nvinfo : EIATTR_REGCOUNT
	.align		4
        /*0000*/ 	.byte	0x04, 0x2f
        /*0002*/ 	.short	(.L_1 - .L_0)
	.align		4
.L_0:
        /*0004*/ 	.word	index@(_Z6approxmPdS_S_)
        /*0008*/ 	.word	0x00000022


	//----- nvinfo : EIATTR_FRAME_SIZE
	.align		4
.L_1:
        /*000c*/ 	.byte	0x04, 0x11
        /*000e*/ 	.short	(.L_3 - .L_2)
	.align		4
.L_2:
        /*0010*/ 	.word	index@($__internal_1_$__cuda_sm20_dsqrt_rn_f64_mediumpath_v1)
        /*0014*/ 	.word	0x00000000


	//----- nvinfo : EIATTR_FRAME_SIZE
	.align		4
.L_3:
        /*0018*/ 	.byte	0x04, 0x11
        /*001a*/ 	.short	(.L_5 - .L_4)
	.align		4
.L_4:
        /*001c*/ 	.word	index@($__internal_0_$__cuda_sm20_div_rn_f64_full)
        /*0020*/ 	.word	0x00000000


	//----- nvinfo : EIATTR_FRAME_SIZE
	.align		4
.L_5:
        /*0024*/ 	.byte	0x04, 0x11
        /*0026*/ 	.short	(.L_7 - .L_6)
	.align		4
.L_6:
        /*0028*/ 	.word	index@(_Z6approxmPdS_S_)
        /*002c*/ 	.word	0x00000000


	//----- nvinfo : EIATTR_REGCOUNT
	.align		4
.L_7:
        /*0030*/ 	.byte	0x04, 0x2f
        /*0032*/ 	.short	(.L_9 - .L_8)
	.align		4
.L_8:
        /*0034*/ 	.word	index@(_Z13choose_rejectmPdS_Pb)
        /*0038*/ 	.word	0x0000000e


	//----- nvinfo : EIATTR_FRAME_SIZE
	.align		4
.L_9:
        /*003c*/ 	.byte	0x04, 0x11
        /*003e*/ 	.short	(.L_11 - .L_10)
	.align		4
.L_10:
        /*0040*/ 	.word	index@(_Z13choose_rejectmPdS_Pb)
        /*0044*/ 	.word	0x00000000


	//----- nvinfo : EIATTR_MIN_STACK_SIZE
	.align		4
.L_11:
        /*0048*/ 	.byte	0x04, 0x12
        /*004a*/ 	.short	(.L_13 - .L_12)
	.align		4
.L_12:
        /*004c*/ 	.word	index@(_Z13choose_rejectmPdS_Pb)
        /*0050*/ 	.word	0x00000000


	//----- nvinfo : EIATTR_MIN_STACK_SIZE
	.align		4
.L_13:
        /*0054*/ 	.byte	0x04, 0x12
        /*0056*/ 	.short	(.L_15 - .L_14)
	.align		4
.L_14:
        /*0058*/ 	.word	index@(_Z6approxmPdS_S_)
        /*005c*/ 	.word	0x00000000
.L_15:


//--------------------- .nv.compat                --------------------------
	.section	.nv.compat,"",@"SHT_CUDA_COMPAT_INFO"
	.align	4
        /*0000*/ 	.byte	0x02, 0x09, 0x00, 0x00, 0x02, 0x02, 0x01, 0x00, 0x02, 0x05, 0x05, 0x00, 0x03, 0x07, 0x01, 0x01
        /*0010*/ 	.byte	0x02, 0x03, 0x00, 0x00, 0x02, 0x06, 0x01, 0x00, 0x04, 0x0b, 0x08, 0x00, 0x01, 0x00, 0x00, 0x00
        /*0020*/ 	.byte	0x00, 0x00, 0x00, 0x00


//--------------------- .nv.info._Z13choose_rejectmPdS_Pb --------------------------
	.section	.nv.info._Z13choose_rejectmPdS_Pb,"",@"SHT_CUDA_INFO"
	.sectionflags	@""
	.align	4


	//----- nvinfo : EIATTR_CUDA_API_VERSION
	.align		4
        /*0000*/ 	.byte	0x04, 0x37
        /*0002*/ 	.short	(.L_17 - .L_16)
.L_16:
        /*0004*/ 	.word	0x00000082


	//----- nvinfo : EIATTR_KPARAM_INFO
	.align		4
.L_17:
        /*0008*/ 	.byte	0x04, 0x17
        /*000a*/ 	.short	(.L_19 - .L_18)
.L_18:
        /*000c*/ 	.word	0x00000000
        /*0010*/ 	.short	0x0003
        /*0012*/ 	.short	0x0018
        /*0014*/ 	.byte	0x00, 0xf5, 0x21, 0x00


	//----- nvinfo : EIATTR_KPARAM_INFO
	.align		4
.L_19:
        /*0018*/ 	.byte	0x04, 0x17
        /*001a*/ 	.short	(.L_21 - .L_20)
.L_20:
        /*001c*/ 	.word	0x00000000
        /*0020*/ 	.short	0x0002
        /*0022*/ 	.short	0x0010
        /*0024*/ 	.byte	0x00, 0xf5, 0x21, 0x00


	//----- nvinfo : EIATTR_KPARAM_INFO
	.align		4
.L_21:
        /*0028*/ 	.byte	0x04, 0x17
        /*002a*/ 	.short	(.L_23 - .L_22)
.L_22:
        /*002c*/ 	.word	0x00000000
        /*0030*/ 	.short	0x0001
        /*0032*/ 	.short	0x0008
        /*0034*/ 	.byte	0x00, 0xf5, 0x21, 0x00


	//----- nvinfo : EIATTR_KPARAM_INFO
	.align		4
.L_23:
        /*0038*/ 	.byte	0x04, 0x17
        /*003a*/ 	.short	(.L_25 - .L_24)
.L_24:
        /*003c*/ 	.word	0x00000000
        /*0040*/ 	.short	0x0000
        /*0042*/ 	.short	0x0000
        /*0044*/ 	.byte	0x00, 0xf0, 0x21, 0x00


	//----- nvinfo : EIATTR_SPARSE_MMA_MASK
	.align		4
.L_25:
        /*0048*/ 	.byte	0x03, 0x50
        /*004a*/ 	.short	0x0000


	//----- nvinfo : EIATTR_MAXREG_COUNT
	.align		4
        /*004c*/ 	.byte	0x03, 0x1b
        /*004e*/ 	.short	0x00ff


	//----- nvinfo : EIATTR_MERCURY_ISA_VERSION
	.align		4
        /*0050*/ 	.byte	0x03, 0x5f
        /*0052*/ 	.short	0x0101


	//----- nvinfo : EIATTR_VRC_CTA_INIT_COUNT
	.align		4
        /*0054*/ 	.byte	0x02, 0x4a
	.zero		1
	.zero		1


	//----- nvinfo : EIATTR_EXIT_INSTR_OFFSETS
	.align		4
        /*0058*/ 	.byte	0x04, 0x1c
        /*005a*/ 	.short	(.L_27 - .L_26)


	//   ....[0]....
.L_26:
        /*005c*/ 	.word	0x000000a0


	//   ....[1]....
        /*0060*/ 	.word	0x00000230


	//----- nvinfo : EIATTR_CRS_STACK_SIZE
	.align		4
.L_27:
        /*0064*/ 	.byte	0x04, 0x1e
        /*0066*/ 	.short	(.L_29 - .L_28)
.L_28:
        /*0068*/ 	.word	0x00000000


	//----- nvinfo : EIATTR_CBANK_PARAM_SIZE
	.align		4
.L_29:
        /*006c*/ 	.byte	0x03, 0x19
        /*006e*/ 	.short	0x0020


	//----- nvinfo : EIATTR_PARAM_CBANK
	.align		4
        /*0070*/ 	.byte	0x04, 0x0a
        /*0072*/ 	.short	(.L_31 - .L_30)
	.align		4
.L_30:
        /*0074*/ 	.word	index@(.nv.constant0._Z13choose_rejectmPdS_Pb)
        /*0078*/ 	.short	0x0380
        /*007a*/ 	.short	0x0020


	//----- nvinfo : EIATTR_SW_WAR
	.align		4
.L_31:
        /*007c*/ 	.byte	0x04, 0x36
        /*007e*/ 	.short	(.L_33 - .L_32)
.L_32:
        /*0080*/ 	.word	0x00000008
.L_33:


//--------------------- .nv.info._Z6approxmPdS_S_ --------------------------
	.section	.nv.info._Z6approxmPdS_S_,"",@"SHT_CUDA_INFO"
	.sectionflags	@""
	.align	4


	//----- nvinfo : EIATTR_CUDA_API_VERSION
	.align		4
        /*0000*/ 	.byte	0x04, 0x37
        /*0002*/ 	.short	(.L_35 - .L_34)
.L_34:
        /*0004*/ 	.word	0x00000082


	//----- nvinfo : EIATTR_KPARAM_INFO
	.align		4
.L_35:
        /*0008*/ 	.byte	0x04, 0x17
        /*000a*/ 	.short	(.L_37 - .L_36)
.L_36:
        /*000c*/ 	.word	0x00000000
        /*0010*/ 	.short	0x0003
        /*0012*/ 	.short	0x0018
        /*0014*/ 	.byte	0x00, 0xf5, 0x21, 0x00


	//----- nvinfo : EIATTR_KPARAM_INFO
	.align		4
.L_37:
        /*0018*/ 	.byte	0x04, 0x17
        /*001a*/ 	.short	(.L_39 - .L_38)
.L_38:
        /*001c*/ 	.word	0x00000000
        /*0020*/ 	.short	0x0002
        /*0022*/ 	.short	0x0010
        /*0024*/ 	.byte	0x00, 0xf5, 0x21, 0x00


	//----- nvinfo : EIATTR_KPARAM_INFO
	.align		4
.L_39:
        /*0028*/ 	.byte	0x04, 0x17
        /*002a*/ 	.short	(.L_41 - .L_40)
.L_40:
        /*002c*/ 	.word	0x00000000
        /*0030*/ 	.short	0x0001
        /*0032*/ 	.short	0x0008
        /*0034*/ 	.byte	0x00, 0xf5, 0x21, 0x00


	//----- nvinfo : EIATTR_KPARAM_INFO
	.align		4
.L_41:
        /*0038*/ 	.byte	0x04, 0x17
        /*003a*/ 	.short	(.L_43 - .L_42)
.L_42:
        /*003c*/ 	.word	0x00000000
        /*0040*/ 	.short	0x0000
        /*0042*/ 	.short	0x0000
        /*0044*/ 	.byte	0x00, 0xf0, 0x21, 0x00


	//----- nvinfo : EIATTR_SPARSE_MMA_MASK
	.align		4
.L_43:
        /*0048*/ 	.byte	0x03, 0x50
        /*004a*/ 	.short	0x0000


	//----- nvinfo : EIATTR_MAXREG_COUNT
	.align		4
        /*004c*/ 	.byte	0x03, 0x1b
        /*004e*/ 	.short	0x00ff


	//----- nvinfo : EIATTR_MERCURY_ISA_VERSION
	.align		4
        /*0050*/ 	.byte	0x03, 0x5f
        /*0052*/ 	.short	0x0101


	//----- nvinfo : EIATTR_VRC_CTA_INIT_COUNT
	.align		4
        /*0054*/ 	.byte	0x02, 0x4a
	.zero		1
	.zero		1


	//----- nvinfo : EIATTR_EXIT_INSTR_OFFSETS
	.align		4
        /*0058*/ 	.byte	0x04, 0x1c
        /*005a*/ 	.short	(.L_45 - .L_44)


	//   ....[0]....
.L_44:
        /*005c*/ 	.word	0x00000080


	//   ....[1]....
        /*0060*/ 	.word	0x00002540


	//----- nvinfo : EIATTR_CRS_STACK_SIZE
	.align		4
.L_45:
        /*0064*/ 	.byte	0x04, 0x1e
        /*0066*/ 	.short	(.L_47 - .L_46)
.L_46:
        /*0068*/ 	.word	0x00000000


	//----- nvinfo : EIATTR_CBANK_PARAM_SIZE
	.align		4
.L_47:
        /*006c*/ 	.byte	0x03, 0x19
        /*006e*/ 	.short	0x0020


	//----- nvinfo : EIATTR_PARAM_CBANK
	.align		4
        /*0070*/ 	.byte	0x04, 0x0a
        /*0072*/ 	.short	(.L_49 - .L_48)
	.align		4
.L_48:
        /*0074*/ 	.word	index@(.nv.constant0._Z6approxmPdS_S_)
        /*0078*/ 	.short	0x0380
        /*007a*/ 	.short	0x0020


	//----- nvinfo : EIATTR_SW_WAR
	.align		4
.L_49:
        /*007c*/ 	.byte	0x04, 0x36
        /*007e*/ 	.short	(.L_51 - .L_50)
.L_50:
        /*0080*/ 	.word	0x00000008
.L_51:


//--------------------- .nv.callgraph             --------------------------
	.section	.nv.callgraph,"",@"SHT_CUDA_CALLGRAPH"
	.align	4
	.sectionentsize	8
	.align		4
        /*0000*/ 	.word	0x00000000
	.align		4
        /*0004*/ 	.word	0xffffffff
	.align		4
        /*0008*/ 	.word	0x00000000
	.align		4
        /*000c*/ 	.word	0xfffffffe
	.align		4
        /*0010*/ 	.word	0x00000000
	.align		4
        /*0014*/ 	.word	0xfffffffd
	.align		4
        /*0018*/ 	.word	0x00000000
	.align		4
        /*001c*/ 	.word	0xfffffffc


//--------------------- .text._Z13choose_rejectmPdS_Pb --------------------------
	.section	.text._Z13choose_rejectmPdS_Pb,"ax",@progbits
	.align	128
        .global         _Z13choose_rejectmPdS_Pb
        .type           _Z13choose_rejectmPdS_Pb,@function
        .size           _Z13choose_rejectmPdS_Pb,(.L_x_55 - _Z13choose_rejectmPdS_Pb)
        .other          _Z13choose_rejectmPdS_Pb,@"STO_CUDA_ENTRY STV_DEFAULT"
_Z13choose_rejectmPdS_Pb:
.text._Z13choose_rejectmPdS_Pb:
[----:B------:R-:W-:Y:S01]  /*0000*/  LDC R1, c[0x0][0x37c] ;  /* 0x0000df00ff017b82 */ /* 0x000fe20000000800 */
[----:B------:R-:W0:Y:S01]  /*0010*/  S2R R0, SR_CTAID.X ;  /* 0x0000000000007919 */ /* 0x000e220000002500 */
[----:B------:R-:W0:Y:S01]  /*0020*/  LDCU UR4, c[0x0][0x360] ;  /* 0x00006c00ff0477ac */ /* 0x000e220008000800 */
[----:B------:R-:W0:Y:S01]  /*0030*/  S2R R3, SR_TID.X ;  /* 0x0000000000037919 */ /* 0x000e220000002100 */
[----:B------:R-:W1:Y:S01]  /*0040*/  LDCU.64 UR8, c[0x0][0x380] ;  /* 0x00007000ff0877ac */ /* 0x000e620008000a00 */
[----:B------:R-:W2:Y:S01]  /*0050*/  LDCU UR5, c[0x0][0x370] ;  /* 0x00006e00ff0577ac */ /* 0x000ea20008000800 */
[----:B0-----:R-:W-:Y:S01]  /*0060*/  IMAD R0, R0, UR4, R3 ;  /* 0x0000000400007c24 */ /* 0x001fe2000f8e0203 */
[----:B--2---:R-:W-:-:S04]  /*0070*/  UIMAD UR4, UR4, UR5, URZ ;  /* 0x00000005040472a4 */ /* 0x004fc8000f8e02ff */
[----:B-1----:R-:W-:-:S04]  /*0080*/  ISETP.GE.U32.AND P0, PT, R0, UR8, PT ;  /* 0x0000000800007c0c */ /* 0x002fc8000bf06070 */
[----:B------:R-:W-:-:S13]  /*0090*/  ISETP.GE.U32.AND.EX P0, PT, RZ, UR9, PT, P0 ;  /* 0x00000009ff007c0c */ /* 0x000fda000bf06100 */
[----:B------:R-:W-:Y:S05]  /*00a0*/  @P0 EXIT ;  /* 0x000000000000094d */ /* 0x000fea0003800000 */
[----:B------:R-:W-:Y:S01]  /*00b0*/  IMAD.MOV.U32 R11, RZ, RZ, RZ ;  /* 0x000000ffff0b7224 */ /* 0x000fe200078e00ff */
[----:B------:R-:W0:Y:S01]  /*00c0*/  LDCU.64 UR6, c[0x0][0x358] ;  /* 0x00006b00ff0677ac */ /* 0x000e220008000a00 */
[----:B------:R-:W1:Y:S01]  /*00d0*/  LDCU.64 UR10, c[0x0][0x388] ;  /* 0x00007100ff0a77ac */ /* 0x000e620008000a00 */
[----:B------:R-:W2:Y:S04]  /*00e0*/  LDCU.128 UR12, c[0x0][0x390] ;  /* 0x00007200ff0c77ac */ /* 0x000ea80008000c00 */
.L_x_0:
[C---:B------:R-:W-:Y:S01]  /*00f0*/  IMAD.SHL.U32 R2, R0.reuse, 0x8, RZ ;  /* 0x0000000800027824 */ /* 0x040fe200078e00ff */
[----:B------:R-:W-:-:S04]  /*0100*/  SHF.L.U64.HI R3, R0, 0x3, R11 ;  /* 0x0000000300037819 */ /* 0x000fc8000001020b */
[----:B--2---:R-:W-:-:S04]  /*0110*/  IADD3 R6, P0, PT, R2, UR12, RZ ;  /* 0x0000000c02067c10 */ /* 0x004fc8000ff1e0ff */
[----:B------:R-:W-:Y:S02]  /*0120*/  IADD3.X R7, PT, PT, R3, UR13, RZ, P0, !PT ;  /* 0x0000000d03077c10 */ /* 0x000fe400087fe4ff */
[----:B-1----:R-:W-:-:S03]  /*0130*/  IADD3 R2, P0, PT, R2, UR10, RZ ;  /* 0x0000000a02027c10 */ /* 0x002fc6000ff1e0ff */
[----:B0-----:R-:W2:Y:S01]  /*0140*/  LDG.E.64 R4, desc[UR6][R6.64] ;  /* 0x0000000606047981 */ /* 0x001ea2000c1e1b00 */
[----:B------:R-:W-:-:S06]  /*0150*/  IADD3.X R3, PT, PT, R3, UR11, RZ, P0, !PT ;  /* 0x0000000b03037c10 */ /* 0x000fcc00087fe4ff */
[----:B------:R-:W3:Y:S01]  /*0160*/  LDG.E.64 R2, desc[UR6][R2.64] ;  /* 0x0000000602027981 */ /* 0x000ee2000c1e1b00 */
[----:B--2---:R-:W-:-:S08]  /*0170*/  DMUL R4, R4, R4 ;  /* 0x0000000404047228 */ /* 0x004fd00000000000 */
[----:B---3--:R-:W-:-:S08]  /*0180*/  DFMA R4, R2, R2, R4 ;  /* 0x000000020204722b */ /* 0x008fd00000000004 */
[----:B------:R-:W-:Y:S01]  /*0190*/  DSETP.GTU.AND P0, PT, R4, 1, PT ;  /* 0x3ff000000400742a */ /* 0x000fe20003f0c000 */
[----:B------:R-:W-:-:S05]  /*01a0*/  IADD3 R4, P1, PT, R0, UR14, RZ ;  /* 0x0000000e00047c10 */ /* 0x000fca000ff3e0ff */
[----:B------:R-:W-:Y:S02]  /*01b0*/  SEL R9, RZ, 0x1, P0 ;  /* 0x00000001ff097807 */ /* 0x000fe40000000000 */
[----:B------:R-:W-:Y:S02]  /*01c0*/  IADD3.X R5, PT, PT, R11, UR15, RZ, P1, !PT ;  /* 0x0000000f0b057c10 */ /* 0x000fe40008ffe4ff */
[----:B------:R-:W-:-:S03]  /*01d0*/  IADD3 R0, P0, PT, R0, UR4, RZ ;  /* 0x0000000400007c10 */ /* 0x000fc6000ff1e0ff */
[----:B------:R3:W-:Y:S02]  /*01e0*/  STG.E.U8 desc[UR6][R4.64], R9 ;  /* 0x0000000904007986 */ /* 0x0007e4000c101106 */
[----:B------:R-:W-:Y:S01]  /*01f0*/  IMAD.X R11, RZ, RZ, R11, P0 ;  /* 0x000000ffff0b7224 */ /* 0x000fe200000e060b */
[----:B------:R-:W-:-:S04]  /*0200*/  ISETP.GE.U32.AND P0, PT, R0, UR8, PT ;  /* 0x0000000800007c0c */ /* 0x000fc8000bf06070 */
[----:B------:R-:W-:-:S13]  /*0210*/  ISETP.GE.U32.AND.EX P0, PT, R11, UR9, PT, P0 ;  /* 0x000000090b007c0c */ /* 0x000fda000bf06100 */
[----:B---3--:R-:W-:Y:S05]  /*0220*/  @!P0 BRA `(.L_x_0) ;  /* 0xfffffffc00b08947 */ /* 0x008fea000383ffff */
[----:B------:R-:W-:Y:S05]  /*0230*/  EXIT ;  /* 0x000000000000794d */ /* 0x000fea0003800000 */
.L_x_1:
[----:B------:R-:W-:-:S00]  /*0240*/  BRA `(.L_x_1) ;  /* 0xfffffffc00fc7947 */ /* 0x000fc0000383ffff */
[----:B------:R-:W-:-:S00]  /*0250*/  NOP ;  /* 0x0000000000007918 */ /* 0x000fc00000000000 */
        /* <DEDUP_REMOVED lines=10> */
.L_x_55:


//--------------------- .text._Z6approxmPdS_S_    --------------------------
	.section	.text._Z6approxmPdS_S_,"ax",@progbits
	.align	128
        .global         _Z6approxmPdS_S_
        .type           _Z6approxmPdS_S_,@function
        .size           _Z6approxmPdS_S_,(.L_x_54 - _Z6approxmPdS_S_)
        .other          _Z6approxmPdS_S_,@"STO_CUDA_ENTRY STV_DEFAULT"
_Z6approxmPdS_S_:
.text._Z6approxmPdS_S_:
[----:B------:R-:W-:Y:S01]  /*0000*/  LDC R1, c[0x0][0x37c] ;  /* 0x0000df00ff017b82 */ /* 0x000fe20000000800 */
[----:B------:R-:W0:Y:S01]  /*0010*/  S2R R9, SR_CTAID.X ;  /* 0x0000000000097919 */ /* 0x000e220000002500 */
[----:B------:R-:W0:Y:S01]  /*0020*/  LDCU UR4, c[0x0][0x360] ;  /* 0x00006c00ff0477ac */ /* 0x000e220008000800 */
[----:B------:R-:W0:Y:S01]  /*0030*/  S2R R0, SR_TID.X ;  /* 0x0000000000007919 */ /* 0x000e220000002100 */
[----:B------:R-:W1:Y:S01]  /*0040*/  LDCU.64 UR6, c[0x0][0x380] ;  /* 0x00007000ff0677ac */ /* 0x000e620008000a00 */
[----:B0-----:R-:W-:-:S05]  /*0050*/  IMAD R9, R9, UR4, R0 ;  /* 0x0000000409097c24 */ /* 0x001fca000f8e0200 */
[----:B-1----:R-:W-:-:S04]  /*0060*/  ISETP.GE.U32.AND P0, PT, R9, UR6, PT ;  /* 0x0000000609007c0c */ /* 0x002fc8000bf06070 */
[----:B------:R-:W-:-:S13]  /*0070*/  ISETP.GE.U32.AND.EX P0, PT, RZ, UR7, PT, P0 ;  /* 0x00000007ff007c0c */ /* 0x000fda000bf06100 */
[----:B------:R-:W-:Y:S05]  /*0080*/  @P0 EXIT ;  /* 0x000000000000094d */ /* 0x000fea0003800000 */
[----:B------:R-:W0:Y:S01]  /*0090*/  LDCU.64 UR10, c[0x0][0x388] ;  /* 0x00007100ff0a77ac */ /* 0x000e220008000a00 */
[C---:B------:R-:W-:Y:S01]  /*00a0*/  ISETP.NE.AND P0, PT, R9.reuse, RZ, PT ;  /* 0x000000ff0900720c */ /* 0x040fe20003f05270 */
[----:B------:R-:W-:Y:S01]  /*00b0*/  IMAD.SHL.U32 R16, R9, 0x8, RZ ;  /* 0x0000000809107824 */ /* 0x000fe200078e00ff */
[----:B------:R-:W-:Y:S01]  /*00c0*/  SHF.R.U32.HI R0, RZ, 0x1d, R9 ;  /* 0x0000001dff007819 */ /* 0x000fe20000011609 */
[----:B------:R-:W1:Y:S01]  /*00d0*/  LDCU.64 UR12, c[0x0][0x390] ;  /* 0x00007200ff0c77ac */ /* 0x000e620008000a00 */
[----:B------:R-:W-:Y:S01]  /*00e0*/  BSSY.RECONVERGENT B0, `(.L_x_2) ;  /* 0x0000229000007945 */ /* 0x000fe20003800200 */
[----:B------:R-:W-:Y:S01]  /*00f0*/  CS2R R24, SRZ ;  /* 0x0000000000187805 */ /* 0x000fe2000001ff00 */
[----:B------:R-:W2:Y:S01]  /*0100*/  LDCU.64 UR4, c[0x0][0x358] ;  /* 0x00006b00ff0477ac */ /* 0x000ea20008000a00 */
[C---:B0-----:R-:W-:Y:S02]  /*0110*/  IADD3 R18, P1, PT, R16.reuse, UR10, RZ ;  /* 0x0000000a10127c10 */ /* 0x041fe4000ff3e0ff */
[----:B-1----:R-:W-:-:S02]  /*0120*/  IADD3 R16, P2, PT, R16, UR12, RZ ;  /* 0x0000000c10107c10 */ /* 0x002fc4000ff5e0ff */
[C---:B------:R-:W-:Y:S02]  /*0130*/  IADD3.X R19, PT, PT, R0.reuse, UR11, RZ, P1, !PT ;  /* 0x0000000b00137c10 */ /* 0x040fe40008ffe4ff */
[----:B------:R-:W-:Y:S01]  /*0140*/  IADD3.X R17, PT, PT, R0, UR13, RZ, P2, !PT ;  /* 0x0000000d00117c10 */ /* 0x000fe200097fe4ff */
[----:B--2---:R-:W-:Y:S08]  /*0150*/  @!P0 BRA `(.L_x_3) ;  /* 0x0000002000848947 */ /* 0x004ff00003800000 */
[----:B------:R-:W5:Y:S04]  /*0160*/  LDG.E.64 R18, desc[UR4][R18.64] ;  /* 0x0000000412127981 */ /* 0x000f68000c1e1b00 */
[----:B------:R-:W5:Y:S01]  /*0170*/  LDG.E.64 R16, desc[UR4][R16.64] ;  /* 0x0000000410107981 */ /* 0x000f62000c1e1b00 */
[C---:B------:R-:W-:Y:S01]  /*0180*/  ISETP.GE.U32.AND P0, PT, R9.reuse, 0x8, PT ;  /* 0x000000080900780c */ /* 0x040fe20003f06070 */
[----:B------:R-:W-:Y:S01]  /*0190*/  BSSY.RECONVERGENT B2, `(.L_x_4) ;  /* 0x0000113000027945 */ /* 0x000fe20003800200 */
[----:B------:R-:W-:Y:S02]  /*01a0*/  LOP3.LUT R8, R9, 0x7, RZ, 0xc0, !PT ;  /* 0x0000000709087812 */ /* 0x000fe400078ec0ff */
[----:B------:R-:W-:Y:S02]  /*01b0*/  CS2R R6, SRZ ;  /* 0x0000000000067805 */ /* 0x000fe4000001ff00 */
[----:B------:R-:W-:-:S07]  /*01c0*/  CS2R R24, SRZ ;  /* 0x0000000000187805 */ /* 0x000fce000001ff00 */
[----:B------:R-:W-:Y:S05]  /*01d0*/  @!P0 BRA `(.L_x_5) ;  /* 0x0000001000388947 */ /* 0x000fea0003800000 */
[----:B------:R-:W-:Y:S01]  /*01e0*/  UIADD3 UR8, UP0, UPT, UR10, 0x20, URZ ;  /* 0x000000200a087890 */ /* 0x000fe2000ff1e0ff */
[----:B------:R-:W-:Y:S01]  /*01f0*/  LOP3.LUT R7, R9, 0xfffffff8, RZ, 0xc0, !PT ;  /* 0xfffffff809077812 */ /* 0x000fe200078ec0ff */
[----:B------:R-:W-:Y:S01]  /*0200*/  UIADD3 UR6, UP1, UPT, UR12, 0x20, URZ ;  /* 0x000000200c067890 */ /* 0x000fe2000ff3e0ff */
[----:B------:R-:W-:Y:S01]  /*0210*/  IMAD.MOV.U32 R6, RZ, RZ, RZ ;  /* 0x000000ffff067224 */ /* 0x000fe200078e00ff */
[----:B------:R-:W-:Y:S01]  /*0220*/  UIADD3.X UR9, UPT, UPT, URZ, UR11, URZ, UP0, !UPT ;  /* 0x0000000bff097290 */ /* 0x000fe200087fe4ff */
[----:B------:R-:W-:Y:S01]  /*0230*/  IMAD.MOV.U32 R5, RZ, RZ, RZ ;  /* 0x000000ffff057224 */ /* 0x000fe200078e00ff */
[----:B------:R-:W-:Y:S01]  /*0240*/  UIADD3.X UR7, UPT, UPT, URZ, UR13, URZ, UP1, !UPT ;  /* 0x0000000dff077290 */ /* 0x000fe20008ffe4ff */
[----:B------:R-:W-:Y:S01]  /*0250*/  CS2R R24, SRZ ;  /* 0x0000000000187805 */ /* 0x000fe2000001ff00 */
[----:B------:R-:W-:Y:S01]  /*0260*/  IMAD.U32 R12, RZ, RZ, UR8 ;  /* 0x00000008ff0c7e24 */ /* 0x000fe2000f8e00ff */
[----:B------:R-:W-:Y:S01]  /*0270*/  MOV R4, R7 ;  /* 0x0000000700047202 */ /* 0x000fe20000000f00 */
[----:B------:R-:W-:-:S02]  /*0280*/  IMAD.U32 R14, RZ, RZ, UR6 ;  /* 0x00000006ff0e7e24 */ /* 0x000fc4000f8e00ff */
[----:B------:R-:W-:Y:S02]  /*0290*/  IMAD.U32 R13, RZ, RZ, UR9 ;  /* 0x00000009ff0d7e24 */ /* 0x000fe4000f8e00ff */
[----:B------:R-:W-:-:S07]  /*02a0*/  IMAD.U32 R15, RZ, RZ, UR7 ;  /* 0x00000007ff0f7e24 */ /* 0x000fce000f8e00ff */
.L_x_22:
[----:B------:R-:W2:Y:S04]  /*02b0*/  LDG.E.64 R10, desc[UR4][R14.64+-0x20] ;  /* 0xffffe0040e0a7981 */ /* 0x000ea8000c1e1b00 */
[----:B------:R-:W3:Y:S01]  /*02c0*/  LDG.E.64 R2, desc[UR4][R12.64+-0x20] ;  /* 0xffffe0040c027981 */ /* 0x000ee2000c1e1b00 */
[----:B------:R-:W-:Y:S01]  /*02d0*/  IADD3 R4, P0, PT, R4, -0x8, RZ ;  /* 0xfffffff804047810 */ /* 0x000fe20007f1e0ff */
[----:B------:R-:W-:Y:S03]  /*02e0*/  BSSY.RECONVERGENT B3, `(.L_x_6) ;  /* 0x000001e000037945 */ /* 0x000fe60003800200 */
[----:B------:R-:W-:Y:S02]  /*02f0*/  IADD3.X R5, PT, PT, R5, -0x1, RZ, P0, !PT ;  /* 0xffffffff05057810 */ /* 0x000fe400007fe4ff */
[----:B------:R-:W-:-:S04]  /*0300*/  ISETP.NE.U32.AND P0, PT, R4, RZ, PT ;  /* 0x000000ff0400720c */ /* 0x000fc80003f05070 */
[----:B------:R-:W-:Y:S01]  /*0310*/  ISETP.NE.AND.EX P0, PT, R5, RZ, PT, P0 ;  /* 0x000000ff0500720c */ /* 0x000fe20003f05300 */
[----:B--2--5:R-:W-:Y:S02]  /*0320*/  DADD R10, -R16, R10 ;  /* 0x00000000100a7229 */ /* 0x024fe4000000010a */
[----:B---3--:R-:W-:-:S06]  /*0330*/  DADD R2, -R18, R2 ;  /* 0x0000000012027229 */ /* 0x008fcc0000000102 */
[----:B------:R-:W-:Y:S01]  /*0340*/  DMUL R26, R10, R10 ;  /* 0x0000000a0a1a7228 */ /* 0x000fe20000000000 */
[----:B------:R-:W-:Y:S02]  /*0350*/  IMAD.MOV.U32 R10, RZ, RZ, 0x0 ;  /* 0x00000000ff0a7424 */ /* 0x000fe400078e00ff */
[----:B------:R-:W-:-:S05]  /*0360*/  IMAD.MOV.U32 R11, RZ, RZ, 0x3fd80000 ;  /* 0x3fd80000ff0b7424 */ /* 0x000fca00078e00ff */
[----:B------:R-:W-:-:S06]  /*0370*/  DFMA R26, R2, R2, R26 ;  /* 0x00000002021a722b */ /* 0x000fcc000000001a */
[----:B------:R-:W0:Y:S04]  /*0380*/  MUFU.RSQ64H R21, R27 ;  /* 0x0000001b00157308 */ /* 0x000e280000001c00 */
[----:B------:R-:W-:-:S05]  /*0390*/  VIADD R20, R27, 0xfcb00000 ;  /* 0xfcb000001b147836 */ /* 0x000fca0000000000 */
[----:B------:R-:W-:Y:S01]  /*03a0*/  ISETP.GE.U32.AND P1, PT, R20, 0x7ca00000, PT ;  /* 0x7ca000001400780c */ /* 0x000fe20003f26070 */
[----:B0-----:R-:W-:-:S08]  /*03b0*/  DMUL R2, R20, R20 ;  /* 0x0000001414027228 */ /* 0x001fd00000000000 */
[----:B------:R-:W-:-:S08]  /*03c0*/  DFMA R2, R26, -R2, 1 ;  /* 0x3ff000001a02742b */ /* 0x000fd00000000802 */
[----:B------:R-:W-:Y:S02]  /*03d0*/  DFMA R10, R2, R10, 0.5 ;  /* 0x3fe00000020a742b */ /* 0x000fe4000000000a */
[----:B------:R-:W-:-:S08]  /*03e0*/  DMUL R2, R20, R2 ;  /* 0x0000000214027228 */ /* 0x000fd00000000000 */
[----:B------:R-:W-:-:S08]  /*03f0*/  DFMA R30, R10, R2, R20 ;  /* 0x000000020a1e722b */ /* 0x000fd00000000014 */
[----:B------:R-:W-:Y:S02]  /*0400*/  DMUL R2, R26, R30 ;  /* 0x0000001e1a027228 */ /* 0x000fe40000000000 */
[----:B------:R-:W-:Y:S01]  /*0410*/  IADD3 R11, PT, PT, R31, -0x100000, RZ ;  /* 0xfff000001f0b7810 */ /* 0x000fe20007ffe0ff */
[----:B------:R-:W-:-:S05]  /*0420*/  IMAD.MOV.U32 R10, RZ, RZ, R30 ;  /* 0x000000ffff0a7224 */ /* 0x000fca00078e001e */
[----:B------:R-:W-:-:S08]  /*0430*/  DFMA R22, R2, -R2, R26 ;  /* 0x800000020216722b */ /* 0x000fd0000000001a */
[----:B------:R-:W-:Y:S01]  /*0440*/  DFMA R28, R22, R10, R2 ;  /* 0x0000000a161c722b */ /* 0x000fe20000000002 */
[----:B------:R-:W-:Y:S10]  /*0450*/  @!P1 BRA `(.L_x_7) ;  /* 0x0000000000189947 */ /* 0x000ff40003800000 */
[----:B------:R-:W-:Y:S01]  /*0460*/  IMAD.MOV.U32 R0, RZ, RZ, R30 ;  /* 0x000000ffff007224 */ /* 0x000fe200078e001e */
[----:B------:R-:W-:Y:S01]  /*0470*/  MOV R10, 0x4a0 ;  /* 0x000004a0000a7802 */ /* 0x000fe20000000f00 */
[----:B------:R-:W-:-:S07]  /*0480*/  IMAD.MOV.U32 R21, RZ, RZ, R27 ;  /* 0x000000ffff157224 */ /* 0x000fce00078e001b */
[----:B------:R-:W-:Y:S05]  /*0490*/  CALL.REL.NOINC `($__internal_1_$__cuda_sm20_dsqrt_rn_f64_mediumpath_v1) ;  /* 0x00000024009c7944 */ /* 0x000fea0003c00000 */
[----:B------:R-:W-:Y:S02]  /*04a0*/  IMAD.MOV.U32 R28, RZ, RZ, R2 ;  /* 0x000000ffff1c7224 */ /* 0x000fe400078e0002 */
[----:B------:R-:W-:-:S07]  /*04b0*/  IMAD.MOV.U32 R29, RZ, RZ, R3 ;  /* 0x000000ffff1d7224 */ /* 0x000fce00078e0003 */
.L_x_7:
[----:B------:R-:W-:Y:S05]  /*04c0*/  BSYNC.RECONVERGENT B3 ;  /* 0x0000000000037941 */ /* 0x000fea0003800200 */
.L_x_6:
[----:B------:R-:W2:Y:S04]  /*04d0*/  LDG.E.64 R10, desc[UR4][R14.64+-0x18] ;  /* 0xffffe8040e0a7981 */ /* 0x000ea8000c1e1b00 */
[----:B------:R-:W3:Y:S01]  /*04e0*/  LDG.E.64 R2, desc[UR4][R12.64+-0x18] ;  /* 0xffffe8040c027981 */ /* 0x000ee2000c1e1b00 */
[----:B------:R-:W-:Y:S01]  /*04f0*/  DFMA R24, R28, 2, R24 ;  /* 0x400000001c18782b */ /* 0x000fe20000000018 */
[----:B------:R-:W-:Y:S01]  /*0500*/  BSSY.RECONVERGENT B3, `(.L_x_8) ;  /* 0x000001b000037945 */ /* 0x000fe20003800200 */
[----:B--2---:R-:W-:Y:S02]  /*0510*/  DADD R10, -R16, R10 ;  /* 0x00000000100a7229 */ /* 0x004fe4000000010a */
[----:B---3--:R-:W-:-:S06]  /*0520*/  DADD R2, -R18, R2 ;  /* 0x0000000012027229 */ /* 0x008fcc0000000102 */
[----:B------:R-:W-:Y:S01]  /*0530*/  DMUL R26, R10, R10 ;  /* 0x0000000a0a1a7228 */ /* 0x000fe20000000000 */
[----:B------:R-:W-:Y:S02]  /*0540*/  IMAD.MOV.U32 R10, RZ, RZ, 0x0 ;  /* 0x00000000ff0a7424 */ /* 0x000fe400078e00ff */
[----:B------:R-:W-:-:S05]  /*0550*/  IMAD.MOV.U32 R11, RZ, RZ, 0x3fd80000 ;  /* 0x3fd80000ff0b7424 */ /* 0x000fca00078e00ff */
[----:B------:R-:W-:-:S06]  /*0560*/  DFMA R26, R2, R2, R26 ;  /* 0x00000002021a722b */ /* 0x000fcc000000001a */
[----:B------:R-:W0:Y:S04]  /*0570*/  MUFU.RSQ64H R21, R27 ;  /* 0x0000001b00157308 */ /* 0x000e280000001c00 */
[----:B------:R-:W-:-:S04]  /*0580*/  IADD3 R20, PT, PT, R27, -0x3500000, RZ ;  /* 0xfcb000001b147810 */ /* 0x000fc80007ffe0ff */
[----:B------:R-:W-:Y:S02]  /*0590*/  ISETP.GE.U32.AND P1, PT, R20, 0x7ca00000, PT ;  /* 0x7ca000001400780c */ /* 0x000fe40003f26070 */
[----:B0-----:R-:W-:-:S08]  /*05a0*/  DMUL R2, R20, R20 ;  /* 0x0000001414027228 */ /* 0x001fd00000000000 */
[----:B------:R-:W-:-:S08]  /*05b0*/  DFMA R2, R26, -R2, 1 ;  /* 0x3ff000001a02742b */ /* 0x000fd00000000802 */
[----:B------:R-:W-:Y:S02]  /*05c0*/  DFMA R10, R2, R10, 0.5 ;  /* 0x3fe00000020a742b */ /* 0x000fe4000000000a */
[----:B------:R-:W-:-:S08]  /*05d0*/  DMUL R2, R20, R2 ;  /* 0x0000000214027228 */ /* 0x000fd00000000000 */
[----:B------:R-:W-:-:S08]  /*05e0*/  DFMA R30, R10, R2, R20 ;  /* 0x000000020a1e722b */ /* 0x000fd00000000014 */
[----:B------:R-:W-:Y:S02]  /*05f0*/  DMUL R2, R26, R30 ;  /* 0x0000001e1a027228 */ /* 0x000fe40000000000 */
[----:B------:R-:W-:Y:S02]  /*0600*/  VIADD R11, R31, 0xfff00000 ;  /* 0xfff000001f0b7836 */ /* 0x000fe40000000000 */
[----:B------:R-:W-:-:S04]  /*0610*/  IMAD.MOV.U32 R10, RZ, RZ, R30 ;  /* 0x000000ffff0a7224 */ /* 0x000fc800078e001e */
[----:B------:R-:W-:-:S08]  /*0620*/  DFMA R22, R2, -R2, R26 ;  /* 0x800000020216722b */ /* 0x000fd0000000001a */
[----:B------:R-:W-:Y:S01]  /*0630*/  DFMA R28, R22, R10, R2 ;  /* 0x0000000a161c722b */ /* 0x000fe20000000002 */
[----:B------:R-:W-:Y:S10]  /*0640*/  @!P1 BRA `(.L_x_9) ;  /* 0x0000000000189947 */ /* 0x000ff40003800000 */
[----:B------:R-:W-:Y:S01]  /*0650*/  IMAD.MOV.U32 R0, RZ, RZ, R30 ;  /* 0x000000ffff007224 */ /* 0x000fe200078e001e */
[----:B------:R-:W-:Y:S02]  /*0660*/  MOV R21, R27 ;  /* 0x0000001b00157202 */ /* 0x000fe40000000f00 */
[----:B------:R-:W-:-:S07]  /*0670*/  MOV R10, 0x690 ;  /* 0x00000690000a7802 */ /* 0x000fce0000000f00 */
[----:B------:R-:W-:Y:S05]  /*0680*/  CALL.REL.NOINC `($__internal_1_$__cuda_sm20_dsqrt_rn_f64_mediumpath_v1) ;  /* 0x0000002400207944 */ /* 0x000fea0003c00000 */
[----:B------:R-:W-:Y:S02]  /*0690*/  IMAD.MOV.U32 R28, RZ, RZ, R2 ;  /* 0x000000ffff1c7224 */ /* 0x000fe400078e0002 */
[----:B------:R-:W-:-:S07]  /*06a0*/  IMAD.MOV.U32 R29, RZ, RZ, R3 ;  /* 0x000000ffff1d7224 */ /* 0x000fce00078e0003 */
.L_x_9:
[----:B------:R-:W-:Y:S05]  /*06b0*/  BSYNC.RECONVERGENT B3 ;  /* 0x0000000000037941 */ /* 0x000fea0003800200 */
.L_x_8:
        /* <DEDUP_REMOVED lines=30> */
.L_x_11:
[----:B------:R-:W-:Y:S05]  /*08a0*/  BSYNC.RECONVERGENT B3 ;  /* 0x0000000000037941 */ /* 0x000fea0003800200 */
.L_x_10:
        /* <DEDUP_REMOVED lines=30> */
.L_x_13:
[----:B------:R-:W-:Y:S05]  /*0a90*/  BSYNC.RECONVERGENT B3 ;  /* 0x0000000000037941 */ /* 0x000fea0003800200 */
.L_x_12:
        /* <DEDUP_REMOVED lines=30> */
.L_x_15:
[----:B------:R-:W-:Y:S05]  /*0c80*/  BSYNC.RECONVERGENT B3 ;  /* 0x0000000000037941 */ /* 0x000fea0003800200 */
.L_x_14:
        /* <DEDUP_REMOVED lines=30> */
.L_x_17:
[----:B------:R-:W-:Y:S05]  /*0e70*/  BSYNC.RECONVERGENT B3 ;  /* 0x0000000000037941 */ /* 0x000fea0003800200 */
.L_x_16:
        /* <DEDUP_REMOVED lines=30> */
.L_x_19:
[----:B------:R-:W-:Y:S05]  /*1060*/  BSYNC.RECONVERGENT B3 ;  /* 0x0000000000037941 */ /* 0x000fea0003800200 */
.L_x_18:
        /* <DEDUP_REMOVED lines=30> */
.L_x_21:
[----:B------:R-:W-:Y:S05]  /*1250*/  BSYNC.RECONVERGENT B3 ;  /* 0x0000000000037941 */ /* 0x000fea0003800200 */
.L_x_20:
[----:B------:R-:W-:Y:S01]  /*1260*/  IADD3 R12, P1, PT, R12, 0x40, RZ ;  /* 0x000000400c0c7810 */ /* 0x000fe20007f3e0ff */
[----:B------:R-:W-:Y:S01]  /*1270*/  DFMA R24, R28, 2, R24 ;  /* 0x400000001c18782b */ /* 0x000fe20000000018 */
[----:B------:R-:W-:-:S03]  /*1280*/  IADD3 R14, P2, PT, R14, 0x40, RZ ;  /* 0x000000400e0e7810 */ /* 0x000fc60007f5e0ff */
[----:B------:R-:W-:Y:S02]  /*1290*/  IMAD.X R13, RZ, RZ, R13, P1 ;  /* 0x000000ffff0d7224 */ /* 0x000fe400008e060d */
[----:B------:R-:W-:Y:S01]  /*12a0*/  IMAD.X R15, RZ, RZ, R15, P2 ;  /* 0x000000ffff0f7224 */ /* 0x000fe200010e060f */
[----:B------:R-:W-:Y:S07]  /*12b0*/  @P0 BRA `(.L_x_22) ;  /* 0xffffffec00fc0947 */ /* 0x000fee000383ffff */
.L_x_5:
[----:B------:R-:W-:Y:S05]  /*12c0*/  BSYNC.RECONVERGENT B2 ;  /* 0x0000000000027941 */ /* 0x000fea0003800200 */
.L_x_4:
[----:B------:R-:W-:-:S04]  /*12d0*/  ISETP.NE.U32.AND P0, PT, R8, RZ, PT ;  /* 0x000000ff0800720c */ /* 0x000fc80003f05070 */
[----:B------:R-:W-:-:S13]  /*12e0*/  ISETP.NE.AND.EX P0, PT, RZ, RZ, PT, P0 ;  /* 0x000000ffff00720c */ /* 0x000fda0003f05300 */
[----:B------:R-:W-:Y:S05]  /*12f0*/  @!P0 BRA `(.L_x_3) ;  /* 0x00000010001c8947 */ /* 0x000fea0003800000 */
[----:B------:R-:W-:Y:S01]  /*1300*/  ISETP.GE.U32.AND P0, PT, R8, 0x4, PT ;  /* 0x000000040800780c */ /* 0x000fe20003f06070 */
[----:B------:R-:W-:Y:S01]  /*1310*/  BSSY.RECONVERGENT B2, `(.L_x_23) ;  /* 0x000008a000027945 */ /* 0x000fe20003800200 */
[----:B------:R-:W-:Y:S02]  /*1320*/  LOP3.LUT R8, R9, 0x3, RZ, 0xc0, !PT ;  /* 0x0000000309087812 */ /* 0x000fe400078ec0ff */
[----:B------:R-:W-:-:S13]  /*1330*/  ISETP.GE.U32.AND.EX P0, PT, RZ, RZ, PT, P0 ;  /* 0x000000ffff00720c */ /* 0x000fda0003f06100 */
[----:B------:R-:W-:Y:S05]  /*1340*/  @!P0 BRA `(.L_x_24) ;  /* 0x0000000800188947 */ /* 0x000fea0003800000 */
[----:B------:R-:W0:Y:S01]  /*1350*/  LDCU.64 UR8, c[0x0][0x390] ;  /* 0x00007200ff0877ac */ /* 0x000e220008000a00 */
[C---:B------:R-:W-:Y:S01]  /*1360*/  IMAD.SHL.U32 R12, R7.reuse, 0x8, RZ ;  /* 0x00000008070c7824 */ /* 0x040fe200078e00ff */
[----:B------:R-:W-:Y:S01]  /*1370*/  SHF.L.U64.HI R0, R7, 0x3, R6 ;  /* 0x0000000307007819 */ /* 0x000fe20000010206 */
[----:B------:R-:W1:Y:S03]  /*1380*/  LDCU.64 UR6, c[0x0][0x388] ;  /* 0x00007100ff0677ac */ /* 0x000e660008000a00 */
[----:B0-----:R-:W-:-:S04]  /*1390*/  IADD3 R4, P0, PT, R12, UR8, RZ ;  /* 0x000000080c047c10 */ /* 0x001fc8000ff1e0ff */
[----:B------:R-:W-:Y:S02]  /*13a0*/  IADD3.X R5, PT, PT, R0, UR9, RZ, P0, !PT ;  /* 0x0000000900057c10 */ /* 0x000fe400087fe4ff */
[----:B-1----:R-:W-:-:S03]  /*13b0*/  IADD3 R12, P0, PT, R12, UR6, RZ ;  /* 0x000000060c0c7c10 */ /* 0x002fc6000ff1e0ff */
[----:B------:R-:W2:Y:S01]  /*13c0*/  LDG.E.64 R10, desc[UR4][R4.64] ;  /* 0x00000004040a7981 */ /* 0x000ea2000c1e1b00 */
[----:B------:R-:W-:-:S05]  /*13d0*/  IADD3.X R13, PT, PT, R0, UR7, RZ, P0, !PT ;  /* 0x00000007000d7c10 */ /* 0x000fca00087fe4ff */
[----:B------:R-:W3:Y:S01]  /*13e0*/  LDG.E.64 R2, desc[UR4][R12.64] ;  /* 0x000000040c027981 */ /* 0x000ee2000c1e1b00 */
[----:B------:R-:W-:Y:S01]  /*13f0*/  BSSY.RECONVERGENT B3, `(.L_x_25) ;  /* 0x000001b000037945 */ /* 0x000fe20003800200 */
[----:B--2--5:R-:W-:Y:S02]  /*1400*/  DADD R10, -R16, R10 ;  /* 0x00000000100a7229 */ /* 0x024fe4000000010a */
        /* <DEDUP_REMOVED lines=25> */
.L_x_26:
[----:B------:R-:W-:Y:S05]  /*15a0*/  BSYNC.RECONVERGENT B3 ;  /* 0x0000000000037941 */ /* 0x000fea0003800200 */
.L_x_25:
        /* <DEDUP_REMOVED lines=30> */
.L_x_28:
[----:B------:R-:W-:Y:S05]  /*1790*/  BSYNC.RECONVERGENT B3 ;  /* 0x0000000000037941 */ /* 0x000fea0003800200 */
.L_x_27:
        /* <DEDUP_REMOVED lines=30> */
.L_x_30:
[----:B------:R-:W-:Y:S05]  /*1980*/  BSYNC.RECONVERGENT B3 ;  /* 0x0000000000037941 */ /* 0x000fea0003800200 */
.L_x_29:
[----:B------:R-:W2:Y:S04]  /*1990*/  LDG.E.64 R4, desc[UR4][R4.64+0x18] ;  /* 0x0000180404047981 */ /* 0x000ea8000c1e1b00 */
[----:B------:R-:W3:Y:S01]  /*19a0*/  LDG.E.64 R12, desc[UR4][R12.64+0x18] ;  /* 0x000018040c0c7981 */ /* 0x000ee2000c1e1b00 */
[----:B------:R-:W-:Y:S01]  /*19b0*/  IMAD.MOV.U32 R10, RZ, RZ, 0x0 ;  /* 0x00000000ff0a7424 */ /* 0x000fe200078e00ff */
[----:B------:R-:W-:Y:S01]  /*19c0*/  DFMA R14, R24, 2, R14 ;  /* 0x40000000180e782b */ /* 0x000fe2000000000e */
[----:B------:R-:W-:Y:S01]  /*19d0*/  IMAD.MOV.U32 R11, RZ, RZ, 0x3fd80000 ;  /* 0x3fd80000ff0b7424 */ /* 0x000fe200078e00ff */
[----:B------:R-:W-:Y:S01]  /*19e0*/  BSSY.RECONVERGENT B3, `(.L_x_31) ;  /* 0x0000019000037945 */ /* 0x000fe20003800200 */
[----:B--2---:R-:W-:Y:S02]  /*19f0*/  DADD R2, -R16, R4 ;  /* 0x0000000010027229 */ /* 0x004fe40000000104 */
[----:B---3--:R-:W-:-:S06]  /*1a00*/  DADD R26, -R18, R12 ;  /* 0x00000000121a7229 */ /* 0x008fcc000000010c */
[----:B------:R-:W-:-:S08]  /*1a10*/  DMUL R2, R2, R2 ;  /* 0x0000000202027228 */ /* 0x000fd00000000000 */
        /* <DEDUP_REMOVED lines=21> */
.L_x_32:
[----:B------:R-:W-:Y:S05]  /*1b70*/  BSYNC.RECONVERGENT B3 ;  /* 0x0000000000037941 */ /* 0x000fea0003800200 */
.L_x_31:
[----:B------:R-:W-:Y:S01]  /*1b80*/  IADD3 R7, P0, PT, R7, 0x4, RZ ;  /* 0x0000000407077810 */ /* 0x000fe20007f1e0ff */
[----:B------:R-:W-:-:S03]  /*1b90*/  DFMA R24, R24, 2, R14 ;  /* 0x400000001818782b */ /* 0x000fc6000000000e */
[----:B------:R-:W-:-:S09]  /*1ba0*/  IADD3.X R6, PT, PT, RZ, R6, RZ, P0, !PT ;  /* 0x00000006ff067210 */ /* 0x000fd200007fe4ff */
.L_x_24:
[----:B------:R-:W-:Y:S05]  /*1bb0*/  BSYNC.RECONVERGENT B2 ;  /* 0x0000000000027941 */ /* 0x000fea0003800200 */
.L_x_23:
[----:B------:R-:W-:-:S04]  /*1bc0*/  ISETP.NE.U32.AND P0, PT, R8, RZ, PT ;  /* 0x000000ff0800720c */ /* 0x000fc80003f05070 */
[----:B------:R-:W-:-:S13]  /*1bd0*/  ISETP.NE.AND.EX P0, PT, RZ, RZ, PT, P0 ;  /* 0x000000ffff00720c */ /* 0x000fda0003f05300 */
[----:B------:R-:W-:Y:S05]  /*1be0*/  @!P0 BRA `(.L_x_3) ;  /* 0x0000000400e08947 */ /* 0x000fea0003800000 */
[----:B------:R-:W-:Y:S01]  /*1bf0*/  ISETP.NE.U32.AND P0, PT, R8, 0x1, PT ;  /* 0x000000010800780c */ /* 0x000fe20003f05070 */
[----:B------:R-:W-:Y:S03]  /*1c00*/  BSSY.RECONVERGENT B2, `(.L_x_33) ;  /* 0x000004b000027945 */ /* 0x000fe60003800200 */
[----:B------:R-:W-:-:S13]  /*1c10*/  ISETP.NE.AND.EX P0, PT, RZ, RZ, PT, P0 ;  /* 0x000000ffff00720c */ /* 0x000fda0003f05300 */
        /* <DEDUP_REMOVED lines=27> */
[----:B------:R-:W-:Y:S01]  /*1dd0*/  VIADD R11, R29, 0xfff00000 ;  /* 0xfff000001d0b7836 */ /* 0x000fe20000000000 */
[----:B------:R-:W-:-:S05]  /*1de0*/  MOV R10, R28 ;  /* 0x0000001c000a7202 */ /* 0x000fca0000000f00 */
        /* <DEDUP_REMOVED lines=9> */
.L_x_36:
[----:B------:R-:W-:Y:S05]  /*1e80*/  BSYNC.RECONVERGENT B3 ;  /* 0x0000000000037941 */ /* 0x000fea0003800200 */
.L_x_35:
[----:B------:R-:W2:Y:S04]  /*1e90*/  LDG.E.64 R4, desc[UR4][R4.64+0x8] ;  /* 0x0000080404047981 */ /* 0x000ea8000c1e1b00 */
[----:B------:R-:W3:Y:S01]  /*1ea0*/  LDG.E.64 R12, desc[UR4][R12.64+0x8] ;  /* 0x000008040c0c7981 */ /* 0x000ee2000c1e1b00 */
[----:B------:R-:W-:Y:S01]  /*1eb0*/  MOV R10, 0x0 ;  /* 0x00000000000a7802 */ /* 0x000fe20000000f00 */
[----:B------:R-:W-:Y:S01]  /*1ec0*/  IMAD.MOV.U32 R11, RZ, RZ, 0x3fd80000 ;  /* 0x3fd80000ff0b7424 */ /* 0x000fe200078e00ff */
[----:B------:R-:W-:Y:S01]  /*1ed0*/  BSSY.RECONVERGENT B3, `(.L_x_37) ;  /* 0x000001a000037945 */ /* 0x000fe20003800200 */
[----:B------:R-:W-:Y:S02]  /*1ee0*/  DFMA R24, R14, 2, R24 ;  /* 0x400000000e18782b */ /* 0x000fe40000000018 */
[----:B--2---:R-:W-:-:S02]  /*1ef0*/  DADD R2, -R16, R4 ;  /* 0x0000000010027229 */ /* 0x004fc40000000104 */
        /* <DEDUP_REMOVED lines=18> */
[----:B------:R-:W-:Y:S01]  /*2020*/  MOV R10, 0x2050 ;  /* 0x00002050000a7802 */ /* 0x000fe20000000f00 */
[----:B------:R-:W-:-:S07]  /*2030*/  IMAD.MOV.U32 R21, RZ, RZ, R27 ;  /* 0x000000ffff157224 */ /* 0x000fce00078e001b */
[----:B------:R-:W-:Y:S05]  /*2040*/  CALL.REL.NOINC `($__internal_1_$__cuda_sm20_dsqrt_rn_f64_mediumpath_v1) ;  /* 0x0000000800b07944 */ /* 0x000fea0003c00000 */
[----:B------:R-:W-:Y:S01]  /*2050*/  MOV R4, R2 ;  /* 0x0000000200047202 */ /* 0x000fe20000000f00 */
[----:B------:R-:W-:-:S07]  /*2060*/  IMAD.MOV.U32 R5, RZ, RZ, R3 ;  /* 0x000000ffff057224 */ /* 0x000fce00078e0003 */
.L_x_38:
[----:B------:R-:W-:Y:S05]  /*2070*/  BSYNC.RECONVERGENT B3 ;  /* 0x0000000000037941 */ /* 0x000fea0003800200 */
.L_x_37:
[----:B------:R-:W-:Y:S01]  /*2080*/  IADD3 R7, P0, PT, R7, 0x2, RZ ;  /* 0x0000000207077810 */ /* 0x000fe20007f1e0ff */
[----:B------:R-:W-:-:S04]  /*2090*/  DFMA R24, R4, 2, R24 ;  /* 0x400000000418782b */ /* 0x000fc80000000018 */
[----:B------:R-:W-:-:S08]  /*20a0*/  IMAD.X R6, RZ, RZ, R6, P0 ;  /* 0x000000ffff067224 */ /* 0x000fd000000e0606 */
.L_x_34:
[----:B------:R-:W-:Y:S05]  /*20b0*/  BSYNC.RECONVERGENT B2 ;  /* 0x0000000000027941 */ /* 0x000fea0003800200 */
.L_x_33:
[----:B------:R-:W-:-:S04]  /*20c0*/  LOP3.LUT R0, R9, 0x1, RZ, 0xc0, !PT ;  /* 0x0000000109007812 */ /* 0x000fc800078ec0ff */
[----:B------:R-:W-:-:S04]  /*20d0*/  ISETP.NE.U32.AND P0, PT, R0, 0x1, PT ;  /* 0x000000010000780c */ /* 0x000fc80003f05070 */
[----:B------:R-:W-:-:S13]  /*20e0*/  ISETP.NE.U32.AND.EX P0, PT, RZ, RZ, PT, P0 ;  /* 0x000000ffff00720c */ /* 0x000fda0003f05100 */
[----:B------:R-:W-:Y:S05]  /*20f0*/  @P0 BRA `(.L_x_3) ;  /* 0x00000000009c0947 */ /* 0x000fea0003800000 */
        /* <DEDUP_REMOVED lines=13> */
[----:B------:R-:W-:-:S08]  /*21d0*/  DMUL R4, R4, R4 ;  /* 0x0000000404047228 */ /* 0x000fd00000000000 */
[----:B------:R-:W-:Y:S01]  /*21e0*/  DFMA R26, R2, R2, R4 ;  /* 0x00000002021a722b */ /* 0x000fe20000000004 */
[----:B------:R-:W-:Y:S01]  /*21f0*/  MOV R4, 0x0 ;  /* 0x0000000000047802 */ /* 0x000fe20000000f00 */
[----:B------:R-:W-:-:S04]  /*2200*/  IMAD.MOV.U32 R5, RZ, RZ, 0x3fd80000 ;  /* 0x3fd80000ff057424 */ /* 0x000fc800078e00ff */
        /* <DEDUP_REMOVED lines=15> */
[----:B------:R-:W-:Y:S01]  /*2300*/  MOV R21, R27 ;  /* 0x0000001b00157202 */ /* 0x000fe20000000f00 */
[----:B------:R-:W-:Y:S01]  /*2310*/  IMAD.MOV.U32 R2, RZ, RZ, R6 ;  /* 0x000000ffff027224 */ /* 0x000fe200078e0006 */
[----:B------:R-:W-:Y:S01]  /*2320*/  MOV R10, 0x2350 ;  /* 0x00002350000a7802 */ /* 0x000fe20000000f00 */
[----:B------:R-:W-:-:S07]  /*2330*/  IMAD.MOV.U32 R3, RZ, RZ, R7 ;  /* 0x000000ffff037224 */ /* 0x000fce00078e0007 */
[----:B------:R-:W-:Y:S05]  /*2340*/  CALL.REL.NOINC `($__internal_1_$__cuda_sm20_dsqrt_rn_f64_mediumpath_v1) ;  /* 0x0000000400f07944 */ /* 0x000fea0003c00000 */
.L_x_40:
[----:B------:R-:W-:Y:S05]  /*2350*/  BSYNC.RECONVERGENT B2 ;  /* 0x0000000000027941 */ /* 0x000fea0003800200 */
.L_x_39:
[----:B------:R-:W-:-:S11]  /*2360*/  DFMA R24, R2, 2, R24 ;  /* 0x400000000218782b */ /* 0x000fd60000000018 */
.L_x_3:
[----:B------:R-:W-:Y:S05]  /*2370*/  BSYNC.RECONVERGENT B0 ;  /* 0x0000000000007941 */ /* 0x000fea0003800200 */
.L_x_2:
[----:B------:R-:W0:Y:S01]  /*2380*/  LDCU.64 UR6, c[0x0][0x380] ;  /* 0x00007000ff0677ac */ /* 0x000e220008000a00 */
[----:B------:R-:W-:Y:S01]  /*2390*/  IMAD.MOV.U32 R2, RZ, RZ, 0x1 ;  /* 0x00000001ff027424 */ /* 0x000fe200078e00ff */
[----:B------:R-:W-:Y:S01]  /*23a0*/  FSETP.GEU.AND P1, PT, |R25|, 6.5827683646048100446e-37, PT ;  /* 0x036000001900780b */ /* 0x000fe20003f2e200 */
[----:B------:R-:W-:Y:S01]  /*23b0*/  BSSY.RECONVERGENT B0, `(.L_x_41) ;  /* 0x0000014000007945 */ /* 0x000fe20003800200 */
[----:B0-----:R-:W0:Y:S08]  /*23c0*/  I2F.F64.U64 R4, UR6 ;  /* 0x0000000600047d12 */ /* 0x001e300008301800 */
[----:B0-----:R-:W0:Y:S02]  /*23d0*/  MUFU.RCP64H R3, R5 ;  /* 0x0000000500037308 */ /* 0x001e240000001800 */
[----:B0-----:R-:W-:-:S08]  /*23e0*/  DFMA R6, -R4, R2, 1 ;  /* 0x3ff000000406742b */ /* 0x001fd00000000102 */
[----:B------:R-:W-:-:S08]  /*23f0*/  DFMA R6, R6, R6, R6 ;  /* 0x000000060606722b */ /* 0x000fd00000000006 */
[----:B------:R-:W-:-:S08]  /*2400*/  DFMA R6, R2, R6, R2 ;  /* 0x000000060206722b */ /* 0x000fd00000000002 */
[----:B------:R-:W-:-:S08]  /*2410*/  DFMA R2, -R4, R6, 1 ;  /* 0x3ff000000402742b */ /* 0x000fd00000000106 */
[----:B------:R-:W-:-:S08]  /*2420*/  DFMA R2, R6, R2, R6 ;  /* 0x000000020602722b */ /* 0x000fd00000000006 */
[----:B------:R-:W-:-:S08]  /*2430*/  DMUL R6, R2, R24 ;  /* 0x0000001802067228 */ /* 0x000fd00000000000 */
[----:B------:R-:W-:-:S08]  /*2440*/  DFMA R10, -R4, R6, R24 ;  /* 0x00000006040a722b */ /* 0x000fd00000000118 */
[----:B------:R-:W-:-:S10]  /*2450*/  DFMA R2, R2, R10, R6 ;  /* 0x0000000a0202722b */ /* 0x000fd40000000006 */
[----:B------:R-:W-:-:S05]  /*2460*/  FFMA R0, RZ, R5, R3 ;  /* 0x00000005ff007223 */ /* 0x000fca0000000003 */
[----:B------:R-:W-:-:S13]  /*2470*/  FSETP.GT.AND P0, PT, |R0|, 1.469367938527859385e-39, PT ;  /* 0x001000000000780b */ /* 0x000fda0003f04200 */
[----:B------:R-:W-:Y:S05]  /*2480*/  @P0 BRA P1, `(.L_x_42) ;  /* 0x0000000000180947 */ /* 0x000fea0000800000 */
[----:B------:R-:W-:Y:S01]  /*2490*/  IMAD.MOV.U32 R6, RZ, RZ, R24 ;  /* 0x000000ffff067224 */ /* 0x000fe200078e0018 */
[----:B------:R-:W-:Y:S02]  /*24a0*/  MOV R7, R25 ;  /* 0x0000001900077202 */ /* 0x000fe40000000f00 */
[----:B------:R-:W-:-:S07]  /*24b0*/  MOV R0, 0x24d0 ;  /* 0x000024d000007802 */ /* 0x000fce0000000f00 */
[----:B-----5:R-:W-:Y:S05]  /*24c0*/  CALL.REL.NOINC `($__internal_0_$__cuda_sm20_div_rn_f64_full) ;  /* 0x0000000000207944 */ /* 0x020fea0003c00000 */
[----:B------:R-:W-:Y:S02]  /*24d0*/  IMAD.MOV.U32 R2, RZ, RZ, R14 ;  /* 0x000000ffff027224 */ /* 0x000fe400078e000e */
[----:B------:R-:W-:-:S07]  /*24e0*/  IMAD.MOV.U32 R3, RZ, RZ, R15 ;  /* 0x000000ffff037224 */ /* 0x000fce00078e000f */
.L_x_42:
[----:B------:R-:W-:Y:S05]  /*24f0*/  BSYNC.RECONVERGENT B0 ;  /* 0x0000000000007941 */ /* 0x000fea0003800200 */
.L_x_41:
[----:B------:R-:W0:Y:S02]  /*2500*/  LDCU.64 UR6, c[0x0][0x398] ;  /* 0x00007300ff0677ac */ /* 0x000e240008000a00 */
[----:B0-----:R-:W-:-:S04]  /*2510*/  LEA R4, P0, R9, UR6, 0x3 ;  /* 0x0000000609047c11 */ /* 0x001fc8000f8018ff */
[----:B------:R-:W-:-:S05]  /*2520*/  LEA.HI.X R5, R9, UR7, RZ, 0x3, P0 ;  /* 0x0000000709057c11 */ /* 0x000fca00080f1cff */
[----:B------:R-:W-:Y:S01]  /*2530*/  STG.E.64 desc[UR4][R4.64], R2 ;  /* 0x0000000204007986 */ /* 0x000fe2000c101b04 */
[----:B------:R-:W-:Y:S05]  /*2540*/  EXIT ;  /* 0x000000000000794d */ /* 0x000fea0003800000 */
        .weak           $__internal_0_$__cuda_sm20_div_rn_f64_full
        .type           $__internal_0_$__cuda_sm20_div_rn_f64_full,@function
        .size           $__internal_0_$__cuda_sm20_div_rn_f64_full,($__internal_1_$__cuda_sm20_dsqrt_rn_f64_mediumpath_v1 - $__internal_0_$__cuda_sm20_div_rn_f64_full)
$__internal_0_$__cuda_sm20_div_rn_f64_full:
[C---:B------:R-:W-:Y:S01]  /*2550*/  FSETP.GEU.AND P0, PT, |R5|.reuse, 1.469367938527859385e-39, PT ;  /* 0x001000000500780b */ /* 0x040fe20003f0e200 */
[----:B------:R-:W-:Y:S01]  /*2560*/  IMAD.MOV.U32 R10, RZ, RZ, 0x1 ;  /* 0x00000001ff0a7424 */ /* 0x000fe200078e00ff */
[----:B------:R-:W-:Y:S01]  /*2570*/  LOP3.LUT R2, R5, 0x800fffff, RZ, 0xc0, !PT ;  /* 0x800fffff05027812 */ /* 0x000fe200078ec0ff */
[----:B------:R-:W-:Y:S01]  /*2580*/  BSSY.RECONVERGENT B1, `(.L_x_43) ;  /* 0x0000055000017945 */ /* 0x000fe20003800200 */
[C---:B------:R-:W-:Y:S02]  /*2590*/  FSETP.GEU.AND P2, PT, |R7|.reuse, 1.469367938527859385e-39, PT ;  /* 0x001000000700780b */ /* 0x040fe40003f4e200 */
[----:B------:R-:W-:Y:S01]  /*25a0*/  LOP3.LUT R3, R2, 0x3ff00000, RZ, 0xfc, !PT ;  /* 0x3ff0000002037812 */ /* 0x000fe200078efcff */
[----:B------:R-:W-:Y:S01]  /*25b0*/  IMAD.MOV.U32 R2, RZ, RZ, R4 ;  /* 0x000000ffff027224 */ /* 0x000fe200078e0004 */
[----:B------:R-:W-:Y:S02]  /*25c0*/  LOP3.LUT R8, R7, 0x7ff00000, RZ, 0xc0, !PT ;  /* 0x7ff0000007087812 */ /* 0x000fe400078ec0ff */
[----:B------:R-:W-:-:S02]  /*25d0*/  LOP3.LUT R15, R5, 0x7ff00000, RZ, 0xc0, !PT ;  /* 0x7ff00000050f7812 */ /* 0x000fc400078ec0ff */
[----:B------:R-:W-:Y:S01]  /*25e0*/  MOV R14, 0x1ca00000 ;  /* 0x1ca00000000e7802 */ /* 0x000fe20000000f00 */
[----:B------:R-:W-:Y:S01]  /*25f0*/  @!P0 DMUL R2, R4, 8.98846567431157953865e+307 ;  /* 0x7fe0000004028828 */ /* 0x000fe20000000000 */
[C---:B------:R-:W-:Y:S01]  /*2600*/  ISETP.GE.U32.AND P1, PT, R8.reuse, R15, PT ;  /* 0x0000000f0800720c */ /* 0x040fe20003f26070 */
[----:B------:R-:W-:Y:S02]  /*2610*/  IMAD.MOV.U32 R21, RZ, RZ, R8 ;  /* 0x000000ffff157224 */ /* 0x000fe400078e0008 */
[----:B------:R-:W-:Y:S01]  /*2620*/  @!P2 LOP3.LUT R17, R5, 0x7ff00000, RZ, 0xc0, !PT ;  /* 0x7ff000000511a812 */ /* 0x000fe200078ec0ff */
[----:B------:R-:W-:Y:S01]  /*2630*/  IMAD.MOV.U32 R20, RZ, RZ, R15 ;  /* 0x000000ffff147224 */ /* 0x000fe200078e000f */
[----:B------:R-:W0:Y:S02]  /*2640*/  MUFU.RCP64H R11, R3 ;  /* 0x00000003000b7308 */ /* 0x000e240000001800 */
[----:B------:R-:W-:Y:S02]  /*2650*/  @!P2 ISETP.GE.U32.AND P3, PT, R8, R17, PT ;  /* 0x000000110800a20c */ /* 0x000fe40003f66070 */
[----:B------:R-:W-:-:S05]  /*2660*/  @!P0 LOP3.LUT R20, R3, 0x7ff00000, RZ, 0xc0, !PT ;  /* 0x7ff0000003148812 */ /* 0x000fca00078ec0ff */
[----:B------:R-:W-:Y:S01]  /*2670*/  VIADD R22, R20, 0xffffffff ;  /* 0xffffffff14167836 */ /* 0x000fe20000000000 */
[----:B0-----:R-:W-:-:S08]  /*2680*/  DFMA R12, R10, -R2, 1 ;  /* 0x3ff000000a0c742b */ /* 0x001fd00000000802 */
[----:B------:R-:W-:-:S08]  /*2690*/  DFMA R12, R12, R12, R12 ;  /* 0x0000000c0c0c722b */ /* 0x000fd0000000000c */
[----:B------:R-:W-:Y:S01]  /*26a0*/  DFMA R16, R10, R12, R10 ;  /* 0x0000000c0a10722b */ /* 0x000fe2000000000a */
[C---:B------:R-:W-:Y:S01]  /*26b0*/  @!P2 SEL R13, R14.reuse, 0x63400000, !P3 ;  /* 0x634000000e0da807 */ /* 0x040fe20005800000 */
[----:B------:R-:W-:Y:S01]  /*26c0*/  IMAD.MOV.U32 R10, RZ, RZ, R6 ;  /* 0x000000ffff0a7224 */ /* 0x000fe200078e0006 */
[----:B------:R-:W-:Y:S01]  /*26d0*/  SEL R11, R14, 0x63400000, !P1 ;  /* 0x634000000e0b7807 */ /* 0x000fe20004800000 */
[----:B------:R-:W-:Y:S01]  /*26e0*/  @!P2 IMAD.MOV.U32 R12, RZ, RZ, RZ ;  /* 0x000000ffff0ca224 */ /* 0x000fe200078e00ff */
[--C-:B------:R-:W-:Y:S02]  /*26f0*/  @!P2 LOP3.LUT R13, R13, 0x80000000, R7.reuse, 0xf8, !PT ;  /* 0x800000000d0da812 */ /* 0x100fe400078ef807 */
[----:B------:R-:W-:Y:S01]  /*2700*/  LOP3.LUT R11, R11, 0x800fffff, R7, 0xf8, !PT ;  /* 0x800fffff0b0b7812 */ /* 0x000fe200078ef807 */
[----:B------:R-:W-:Y:S01]  /*2710*/  DFMA R18, R16, -R2, 1 ;  /* 0x3ff000001012742b */ /* 0x000fe20000000802 */
[----:B------:R-:W-:-:S06]  /*2720*/  @!P2 LOP3.LUT R13, R13, 0x100000, RZ, 0xfc, !PT ;  /* 0x001000000d0da812 */ /* 0x000fcc00078efcff */
[----:B------:R-:W-:Y:S02]  /*2730*/  @!P2 DFMA R10, R10, 2, -R12 ;  /* 0x400000000a0aa82b */ /* 0x000fe4000000080c */
[----:B------:R-:W-:-:S08]  /*2740*/  DFMA R18, R16, R18, R16 ;  /* 0x000000121012722b */ /* 0x000fd00000000010 */
[----:B------:R-:W-:Y:S01]  /*2750*/  @!P2 LOP3.LUT R21, R11, 0x7ff00000, RZ, 0xc0, !PT ;  /* 0x7ff000000b15a812 */ /* 0x000fe200078ec0ff */
[----:B------:R-:W-:-:S03]  /*2760*/  DMUL R12, R18, R10 ;  /* 0x0000000a120c7228 */ /* 0x000fc60000000000 */
[----:B------:R-:W-:-:S04]  /*2770*/  IADD3 R15, PT, PT, R21, -0x1, RZ ;  /* 0xffffffff150f7810 */ /* 0x000fc80007ffe0ff */
[----:B------:R-:W-:Y:S01]  /*2780*/  ISETP.GT.U32.AND P0, PT, R15, 0x7feffffe, PT ;  /* 0x7feffffe0f00780c */ /* 0x000fe20003f04070 */
[----:B------:R-:W-:-:S03]  /*2790*/  DFMA R16, R12, -R2, R10 ;  /* 0x800000020c10722b */ /* 0x000fc6000000000a */
[----:B------:R-:W-:-:S05]  /*27a0*/  ISETP.GT.U32.OR P0, PT, R22, 0x7feffffe, P0 ;  /* 0x7feffffe1600780c */ /* 0x000fca0000704470 */
[----:B------:R-:W-:-:S08]  /*27b0*/  DFMA R12, R18, R16, R12 ;  /* 0x00000010120c722b */ /* 0x000fd0000000000c */
[----:B------:R-:W-:Y:S05]  /*27c0*/  @P0 BRA `(.L_x_44) ;  /* 0x00000000006c0947 */ /* 0x000fea0003800000 */
[----:B------:R-:W-:-:S04]  /*27d0*/  LOP3.LUT R7, R5, 0x7ff00000, RZ, 0xc0, !PT ;  /* 0x7ff0000005077812 */ /* 0x000fc800078ec0ff */
[CC--:B------:R-:W-:Y:S02]  /*27e0*/  VIADDMNMX R6, R8.reuse, -R7.reuse, 0xb9600000, !PT ;  /* 0xb960000008067446 */ /* 0x0c0fe40007800907 */
[----:B------:R-:W-:Y:S02]  /*27f0*/  ISETP.GE.U32.AND P0, PT, R8, R7, PT ;  /* 0x000000070800720c */ /* 0x000fe40003f06070 */
[----:B------:R-:W-:Y:S02]  /*2800*/  VIMNMX R6, PT, PT, R6, 0x46a00000, PT ;  /* 0x46a0000006067848 */ /* 0x000fe40003fe0100 */
[----:B------:R-:W-:-:S05]  /*2810*/  SEL R7, R14, 0x63400000, !P0 ;  /* 0x634000000e077807 */ /* 0x000fca0004000000 */
[----:B------:R-:W-:Y:S02]  /*2820*/  IMAD.IADD R8, R6, 0x1, -R7 ;  /* 0x0000000106087824 */ /* 0x000fe400078e0a07 */
[----:B------:R-:W-:Y:S02]  /*2830*/  IMAD.MOV.U32 R6, RZ, RZ, RZ ;  /* 0x000000ffff067224 */ /* 0x000fe400078e00ff */
[----:B------:R-:W-:-:S06]  /*2840*/  VIADD R7, R8, 0x7fe00000 ;  /* 0x7fe0000008077836 */ /* 0x000fcc0000000000 */
[----:B------:R-:W-:-:S10]  /*2850*/  DMUL R14, R12, R6 ;  /* 0x000000060c0e7228 */ /* 0x000fd40000000000 */
[----:B------:R-:W-:-:S13]  /*2860*/  FSETP.GTU.AND P0, PT, |R15|, 1.469367938527859385e-39, PT ;  /* 0x001000000f00780b */ /* 0x000fda0003f0c200 */
[----:B------:R-:W-:Y:S05]  /*2870*/  @P0 BRA `(.L_x_45) ;  /* 0x0000000000940947 */ /* 0x000fea0003800000 */
[----:B------:R-:W-:Y:S01]  /*2880*/  DFMA R2, R12, -R2, R10 ;  /* 0x800000020c02722b */ /* 0x000fe2000000000a */
[----:B------:R-:W-:-:S09]  /*2890*/  MOV R6, RZ ;  /* 0x000000ff00067202 */ /* 0x000fd20000000f00 */
[C---:B------:R-:W-:Y:S02]  /*28a0*/  FSETP.NEU.AND P0, PT, R3.reuse, RZ, PT ;  /* 0x000000ff0300720b */ /* 0x040fe40003f0d000 */
[----:B------:R-:W-:-:S04]  /*28b0*/  LOP3.LUT R5, R3, 0x80000000, R5, 0x48, !PT ;  /* 0x8000000003057812 */ /* 0x000fc800078e4805 */
[----:B------:R-:W-:-:S07]  /*28c0*/  LOP3.LUT R7, R5, R7, RZ, 0xfc, !PT ;  /* 0x0000000705077212 */ /* 0x000fce00078efcff */
[----:B------:R-:W-:Y:S05]  /*28d0*/  @!P0 BRA `(.L_x_45) ;  /* 0x00000000007c8947 */ /* 0x000fea0003800000 */
[----:B------:R-:W-:Y:S01]  /*28e0*/  IMAD.MOV R3, RZ, RZ, -R8 ;  /* 0x000000ffff037224 */ /* 0x000fe200078e0a08 */
[----:B------:R-:W-:Y:S01]  /*28f0*/  DMUL.RP R6, R12, R6 ;  /* 0x000000060c067228 */ /* 0x000fe20000008000 */
[----:B------:R-:W-:-:S06]  /*2900*/  IMAD.MOV.U32 R2, RZ, RZ, RZ ;  /* 0x000000ffff027224 */ /* 0x000fcc00078e00ff */
[----:B------:R-:W-:-:S03]  /*2910*/  DFMA R2, R14, -R2, R12 ;  /* 0x800000020e02722b */ /* 0x000fc6000000000c */
[----:B------:R-:W-:-:S03]  /*2920*/  LOP3.LUT R5, R7, R5, RZ, 0x3c, !PT ;  /* 0x0000000507057212 */ /* 0x000fc600078e3cff */
[----:B------:R-:W-:-:S04]  /*2930*/  IADD3 R2, PT, PT, -R8, -0x43300000, RZ ;  /* 0xbcd0000008027810 */ /* 0x000fc80007ffe1ff */
[----:B------:R-:W-:-:S04]  /*2940*/  FSETP.NEU.AND P0, PT, |R3|, R2, PT ;  /* 0x000000020300720b */ /* 0x000fc80003f0d200 */
[----:B------:R-:W-:Y:S02]  /*2950*/  FSEL R14, R6, R14, !P0 ;  /* 0x0000000e060e7208 */ /* 0x000fe40004000000 */
[----:B------:R-:W-:Y:S01]  /*2960*/  FSEL R15, R5, R15, !P0 ;  /* 0x0000000f050f7208 */ /* 0x000fe20004000000 */
[----:B------:R-:W-:Y:S06]  /*2970*/  BRA `(.L_x_45) ;  /* 0x0000000000547947 */ /* 0x000fec0003800000 */
.L_x_44:
[----:B------:R-:W-:-:S14]  /*2980*/  DSETP.NAN.AND P0, PT, R6, R6, PT ;  /* 0x000000060600722a */ /* 0x000fdc0003f08000 */
[----:B------:R-:W-:Y:S05]  /*2990*/  @P0 BRA `(.L_x_46) ;  /* 0x0000000000440947 */ /* 0x000fea0003800000 */
[----:B------:R-:W-:-:S14]  /*29a0*/  DSETP.NAN.AND P0, PT, R4, R4, PT ;  /* 0x000000040400722a */ /* 0x000fdc0003f08000 */
[----:B------:R-:W-:Y:S05]  /*29b0*/  @P0 BRA `(.L_x_47) ;  /* 0x0000000000300947 */ /* 0x000fea0003800000 */
[----:B------:R-:W-:Y:S01]  /*29c0*/  ISETP.NE.AND P0, PT, R21, R20, PT ;  /* 0x000000141500720c */ /* 0x000fe20003f05270 */
[----:B------:R-:W-:Y:S02]  /*29d0*/  IMAD.MOV.U32 R14, RZ, RZ, 0x0 ;  /* 0x00000000ff0e7424 */ /* 0x000fe400078e00ff */
[----:B------:R-:W-:-:S10]  /*29e0*/  IMAD.MOV.U32 R15, RZ, RZ, -0x80000 ;  /* 0xfff80000ff0f7424 */ /* 0x000fd400078e00ff */
[----:B------:R-:W-:Y:S05]  /*29f0*/  @!P0 BRA `(.L_x_45) ;  /* 0x0000000000348947 */ /* 0x000fea0003800000 */
[----:B------:R-:W-:Y:S02]  /*2a00*/  ISETP.NE.AND P0, PT, R21, 0x7ff00000, PT ;  /* 0x7ff000001500780c */ /* 0x000fe40003f05270 */
[----:B------:R-:W-:Y:S02]  /*2a10*/  LOP3.LUT R15, R7, 0x80000000, R5, 0x48, !PT ;  /* 0x80000000070f7812 */ /* 0x000fe400078e4805 */
[----:B------:R-:W-:-:S13]  /*2a20*/  ISETP.EQ.OR P0, PT, R20, RZ, !P0 ;  /* 0x000000ff1400720c */ /* 0x000fda0004702670 */
[----:B------:R-:W-:Y:S02]  /*2a30*/  @P0 LOP3.LUT R2, R15, 0x7ff00000, RZ, 0xfc, !PT ;  /* 0x7ff000000f020812 */ /* 0x000fe400078efcff */
[----:B------:R-:W-:Y:S01]  /*2a40*/  @!P0 MOV R14, RZ ;  /* 0x000000ff000e8202 */ /* 0x000fe20000000f00 */
[----:B------:R-:W-:Y:S02]  /*2a50*/  @P0 IMAD.MOV.U32 R14, RZ, RZ, RZ ;  /* 0x000000ffff0e0224 */ /* 0x000fe400078e00ff */
[----:B------:R-:W-:Y:S01]  /*2a60*/  @P0 IMAD.MOV.U32 R15, RZ, RZ, R2 ;  /* 0x000000ffff0f0224 */ /* 0x000fe200078e0002 */
[----:B------:R-:W-:Y:S06]  /*2a70*/  BRA `(.L_x_45) ;  /* 0x0000000000147947 */ /* 0x000fec0003800000 */
.L_x_47:
[----:B------:R-:W-:Y:S01]  /*2a80*/  LOP3.LUT R15, R5, 0x80000, RZ, 0xfc, !PT ;  /* 0x00080000050f7812 */ /* 0x000fe200078efcff */
[----:B------:R-:W-:Y:S01]  /*2a90*/  IMAD.MOV.U32 R14, RZ, RZ, R4 ;  /* 0x000000ffff0e7224 */ /* 0x000fe200078e0004 */
[----:B------:R-:W-:Y:S06]  /*2aa0*/  BRA `(.L_x_45) ;  /* 0x0000000000087947 */ /* 0x000fec0003800000 */
.L_x_46:
[----:B------:R-:W-:Y:S01]  /*2ab0*/  LOP3.LUT R15, R7, 0x80000, RZ, 0xfc, !PT ;  /* 0x00080000070f7812 */ /* 0x000fe200078efcff */
[----:B------:R-:W-:-:S07]  /*2ac0*/  IMAD.MOV.U32 R14, RZ, RZ, R6 ;  /* 0x000000ffff0e7224 */ /* 0x000fce00078e0006 */
.L_x_45:
[----:B------:R-:W-:Y:S05]  /*2ad0*/  BSYNC.RECONVERGENT B1 ;  /* 0x0000000000017941 */ /* 0x000fea0003800200 */
.L_x_43:
[----:B------:R-:W-:Y:S01]  /*2ae0*/  MOV R2, R0 ;  /* 0x0000000000027202 */ /* 0x000fe20000000f00 */
[----:B------:R-:W-:-:S04]  /*2af0*/  IMAD.MOV.U32 R3, RZ, RZ, 0x0 ;  /* 0x00000000ff037424 */ /* 0x000fc800078e00ff */
[----:B------:R-:W-:Y:S05]  /*2b00*/  RET.REL.NODEC R2 `(_Z6approxmPdS_S_) ;  /* 0xffffffd4023c7950 */ /* 0x000fea0003c3ffff */
        .weak           $__internal_1_$__cuda_sm20_dsqrt_rn_f64_mediumpath_v1
        .type           $__internal_1_$__cuda_sm20_dsqrt_rn_f64_mediumpath_v1,@function
        .size           $__internal_1_$__cuda_sm20_dsqrt_rn_f64_mediumpath_v1,(.L_x_54 - $__internal_1_$__cuda_sm20_dsqrt_rn_f64_mediumpath_v1)
$__internal_1_$__cuda_sm20_dsqrt_rn_f64_mediumpath_v1:
[----:B------:R-:W-:Y:S01]  /*2b10*/  ISETP.GE.U32.AND P1, PT, R20, -0x3400000, PT ;  /* 0xfcc000001400780c */ /* 0x000fe20003f26070 */
[----:B------:R-:W-:Y:S01]  /*2b20*/  BSSY.RECONVERGENT B1, `(.L_x_48) ;  /* 0x0000026000017945 */ /* 0x000fe20003800200 */
[----:B------:R-:W-:Y:S02]  /*2b30*/  IMAD.MOV.U32 R20, RZ, RZ, R26 ;  /* 0x000000ffff147224 */ /* 0x000fe400078e001a */
[----:B------:R-:W-:Y:S02]  /*2b40*/  IMAD.MOV.U32 R26, RZ, RZ, R0 ;  /* 0x000000ffff1a7224 */ /* 0x000fe400078e0000 */
[----:B------:R-:W-:-:S07]  /*2b50*/  IMAD.MOV.U32 R27, RZ, RZ, R11 ;  /* 0x000000ffff1b7224 */ /* 0x000fce00078e000b */
[----:B------:R-:W-:Y:S05]  /*2b60*/  @!P1 BRA `(.L_x_49) ;  /* 0x0000000000209947 */ /* 0x000fea0003800000 */
[----:B------:R-:W-:-:S10]  /*2b70*/  DFMA.RM R22, R22, R26, R2 ;  /* 0x0000001a1616722b */ /* 0x000fd40000004002 */
[----:B------:R-:W-:-:S04]  /*2b80*/  IADD3 R2, P1, PT, R22, 0x1, RZ ;  /* 0x0000000116027810 */ /* 0x000fc80007f3e0ff */
[----:B------:R-:W-:-:S06]  /*2b90*/  IADD3.X R3, PT, PT, RZ, R23, RZ, P1, !PT ;  /* 0x00000017ff037210 */ /* 0x000fcc0000ffe4ff */
[----:B------:R-:W-:-:S08]  /*2ba0*/  DFMA.RP R20, -R22, R2, R20 ;  /* 0x000000021614722b */ /* 0x000fd00000008114 */
[----:B------:R-:W-:-:S06]  /*2bb0*/  DSETP.GT.AND P1, PT, R20, RZ, PT ;  /* 0x000000ff1400722a */ /* 0x000fcc0003f24000 */
[----:B------:R-:W-:Y:S02]  /*2bc0*/  FSEL R2, R2, R22, P1 ;  /* 0x0000001602027208 */ /* 0x000fe40000800000 */
[----:B------:R-:W-:Y:S01]  /*2bd0*/  FSEL R3, R3, R23, P1 ;  /* 0x0000001703037208 */ /* 0x000fe20000800000 */
[----:B------:R-:W-:Y:S06]  /*2be0*/  BRA `(.L_x_50) ;  /* 0x0000000000647947 */ /* 0x000fec0003800000 */
.L_x_49:
[----:B------:R-:W-:-:S14]  /*2bf0*/  DSETP.NE.AND P1, PT, R20, RZ, PT ;  /* 0x000000ff1400722a */ /* 0x000fdc0003f25000 */
[----:B------:R-:W-:Y:S05]  /*2c00*/  @!P1 BRA `(.L_x_51) ;  /* 0x0000000000589947 */ /* 0x000fea0003800000 */
[----:B------:R-:W-:-:S13]  /*2c10*/  ISETP.GE.AND P1, PT, R21, RZ, PT ;  /* 0x000000ff1500720c */ /* 0x000fda0003f26270 */
[----:B------:R-:W-:Y:S02]  /*2c20*/  @!P1 IMAD.MOV.U32 R2, RZ, RZ, 0x0 ;  /* 0x00000000ff029424 */ /* 0x000fe400078e00ff */
[----:B------:R-:W-:Y:S01]  /*2c30*/  @!P1 IMAD.MOV.U32 R3, RZ, RZ, -0x80000 ;  /* 0xfff80000ff039424 */ /* 0x000fe200078e00ff */
[----:B------:R-:W-:Y:S06]  /*2c40*/  @!P1 BRA `(.L_x_50) ;  /* 0x00000000004c9947 */ /* 0x000fec0003800000 */
[----:B------:R-:W-:-:S13]  /*2c50*/  ISETP.GT.AND P1, PT, R21, 0x7fefffff, PT ;  /* 0x7fefffff1500780c */ /* 0x000fda0003f24270 */
[----:B------:R-:W-:Y:S05]  /*2c60*/  @P1 BRA `(.L_x_51) ;  /* 0x0000000000401947 */ /* 0x000fea0003800000 */
[----:B------:R-:W-:Y:S01]  /*2c70*/  DMUL R26, R20, 8.11296384146066816958e+31 ;  /* 0x46900000141a7828 */ /* 0x000fe20000000000 */
[----:B------:R-:W-:Y:S01]  /*2c80*/  IMAD.MOV.U32 R22, RZ, RZ, RZ ;  /* 0x000000ffff167224 */ /* 0x000fe200078e00ff */
[----:B------:R-:W-:Y:S01]  /*2c90*/  MOV R3, 0x3fd80000 ;  /* 0x3fd8000000037802 */ /* 0x000fe20000000f00 */
[----:B------:R-:W-:-:S03]  /*2ca0*/  IMAD.MOV.U32 R2, RZ, RZ, 0x0 ;  /* 0x00000000ff027424 */ /* 0x000fc600078e00ff */
[----:B------:R-:W0:Y:S02]  /*2cb0*/  MUFU.RSQ64H R23, R27 ;  /* 0x0000001b00177308 */ /* 0x000e240000001c00 */
[----:B0-----:R-:W-:-:S08]  /*2cc0*/  DMUL R20, R22, R22 ;  /* 0x0000001616147228 */ /* 0x001fd00000000000 */
[----:B------:R-:W-:-:S08]  /*2cd0*/  DFMA R20, R26, -R20, 1 ;  /* 0x3ff000001a14742b */ /* 0x000fd00000000814 */
[----:B------:R-:W-:Y:S02]  /*2ce0*/  DFMA R2, R20, R2, 0.5 ;  /* 0x3fe000001402742b */ /* 0x000fe40000000002 */
[----:B------:R-:W-:-:S08]  /*2cf0*/  DMUL R20, R22, R20 ;  /* 0x0000001416147228 */ /* 0x000fd00000000000 */
[----:B------:R-:W-:-:S08]  /*2d00*/  DFMA R20, R2, R20, R22 ;  /* 0x000000140214722b */ /* 0x000fd00000000016 */
[----:B------:R-:W-:Y:S02]  /*2d10*/  DMUL R2, R26, R20 ;  /* 0x000000141a027228 */ /* 0x000fe40000000000 */
[----:B------:R-:W-:-:S06]  /*2d20*/  VIADD R21, R21, 0xfff00000 ;  /* 0xfff0000015157836 */ /* 0x000fcc0000000000 */
[----:B------:R-:W-:-:S08]  /*2d30*/  DFMA R22, R2, -R2, R26 ;  /* 0x800000020216722b */ /* 0x000fd0000000001a */
[----:B------:R-:W-:-:S10]  /*2d40*/  DFMA R2, R20, R22, R2 ;  /* 0x000000161402722b */ /* 0x000fd40000000002 */
[----:B------:R-:W-:Y:S01]  /*2d50*/  VIADD R3, R3, 0xfcb00000 ;  /* 0xfcb0000003037836 */ /* 0x000fe20000000000 */
[----:B------:R-:W-:Y:S06]  /*2d60*/  BRA `(.L_x_50) ;  /* 0x0000000000047947 */ /* 0x000fec0003800000 */
.L_x_51:
[----:B------:R-:W-:-:S11]  /*2d70*/  DADD R2, R20, R20 ;  /* 0x0000000014027229 */ /* 0x000fd60000000014 */
.L_x_50:
[----:B------:R-:W-:Y:S05]  /*2d80*/  BSYNC.RECONVERGENT B1 ;  /* 0x0000000000017941 */ /* 0x000fea0003800200 */
.L_x_48:
[----:B------:R-:W-:-:S04]  /*2d90*/  IMAD.MOV.U32 R11, RZ, RZ, 0x0 ;  /* 0x00000000ff0b7424 */ /* 0x000fc800078e00ff */
[----:B------:R-:W-:Y:S05]  /*2da0*/  RET.REL.NODEC R10 `(_Z6approxmPdS_S_) ;  /* 0xffffffd00a947950 */ /* 0x000fea0003c3ffff */
.L_x_52:
        /* <DEDUP_REMOVED lines=13> */
.L_x_54:


//--------------------- .nv.shared.reserved.0     --------------------------
	.section	.nv.shared.reserved.0,"aw",@nobits
	.weak		__nv_reservedSMEM_offset_0_alias
	.size		__nv_reservedSMEM_offset_0_alias, 0, 64
	.other		__nv_reservedSMEM_offset_0_alias,@"STO_CUDA_RESERVED_SHARED STV_DEFAULT"
__nv_reservedSMEM_offset_0_alias:
	.zero		0
	.zero		64


//--------------------- .nv.constant0._Z13choose_rejectmPdS_Pb --------------------------
	.section	.nv.constant0._Z13choose_rejectmPdS_Pb,"a",@progbits
	.sectionflags	@""
	.align	4
.nv.constant0._Z13choose_rejectmPdS_Pb:
	.zero		928


//--------------------- .nv.constant0._Z6approxmPdS_S_ --------------------------
	.section	.nv.constant0._Z6approxmPdS_S_,"a",@progbits
	.sectionflags	@""
	.align	4
.nv.constant0._Z6approxmPdS_S_:
	.zero		928


//--------------------- SYMBOLS --------------------------

	.type		.nv.reservedSmem.offset0,@object
	.size		.nv.reservedSmem.offset0,0x4
